	.target	sm_100a

	.elftype	@"ET_EXEC"


//--------------------- .note.nv.tkinfo           --------------------------
	.section	.note.nv.tkinfo,"",@"SHT_NOTE"
	.sectionflags	@"SHF_NOTE_NV_TKINFO"
	.tkinfo
        /*0018*/ 	.word	0x00000002
        /*0030*/ 	.string	""
        /*0030*/ 	.string	"ptxas"
        /*0030*/ 	.string	"Cuda compilation tools, release 13.0, V13.0.88"
        /*0030*/ 	.string	"Build cuda_13.0.r13.0/compiler.36424714_0"
        /*0030*/ 	.string	"-arch sm_100a -m 64 "



//--------------------- .note.nv.cuinfo           --------------------------
	.section	.note.nv.cuinfo,"",@"SHT_NOTE"
	.sectionflags	@"SHF_NOTE_NV_CUINFO"
        /*0018*/ 	.short	0x0002
        /*001a*/ 	.short	0x0064
        /*001c*/ 	.short	0x0082
	.zero		2


//--------------------- .nv.info                  --------------------------
	.section	.nv.info,"",@"SHT_CUDA_INFO"
	.align	4


	//----- nvinfo : EIATTR_REGCOUNT
	.align		4
        /*0000*/ 	.byte	0x04, 0x2f
        /*0002*/ 	.short	(.L_19 - .L_18)
	.align		4
.L_18:
        /*0004*/ 	.word	index@(_ZN7cutlass13device_kernelINS_4gemm6kernel13GemmUniversalIN4cute5tupleIJiiiiEEENS1_10collective13CollectiveMmaINS1_35MainloopSm100TmaUmmaWarpSpecializedILi3ELi2ELi4ENS5_IJNS4_1CILi2EEENSA_ILi1EEESC_EEEEENS5_IJNSA_ILi128EEENSA_ILi64EEENSA_ILi32EEEEEENS_10bfloat16_tENS5_IJlSC_lEEESJ_SK_NS4_8TiledMMAINS4_8MMA_AtomIJNS4_26SM100_MMA_F16BF16_2x1SM_SSISJ_SJ_fLi128ELi64ELNS4_4UMMA5MajorE0ELSP_0ELNSO_7ScaleInE0ELSQ_0EEEEEENS4_6LayoutINS5_IJSC_SC_SC_EEENS5_IJNSA_ILi0EEESV_SV_EEEEENS5_IJNS4_10UnderscoreESY_SY_EEEEENS4_18SM100_TMA_2SM_LOADENS4_14ComposedLayoutINS4_7SwizzleILi2ELi4ELi3EEENS4_18smem_ptr_flag_bitsILi16EEENST_INS5_IJNSA_ILi8EEESH_EEENS5_IJSH_SC_EEEEEEEvNS4_8identityES11_S1B_vS1C_EENS_8epilogue10collective18CollectiveEpilogueINS1E_23Sm100TmaWarpSpecializedILi3ELi2ELi16ELb1ELb0EEEJNS5_IJSG_SG_SH_EEENS5_IJNST_ISG_SC_EENST_INS5_IJNSA_ILi16EEESB_EEENS5_IJSC_SH_EEEEEEEESJ_SK_SJ_SK_NS1E_6fusion15FusionCallbacksIS1I_NS1Q_17LinearCombinationISJ_fSJ_fLNS_15FloatRoundStyleE2EEES1J_S1P_JEEENS4_5SM1004TMEM4LOAD26SM100_TMEM_LOAD_32dp32b16xENS4_13SM90_TMA_LOADENS12_INS13_ILi1ELi4ELi3EEES16_NST_INS5_IJS17_S1L_EEENS5_IJS1L_SC_EEEEEEENS4_39AutoVectorizingCopyWithAssumedAlignmentILi128EEENS4_14SM90_TMA_STOREES25_S27_S27_EEEvvEEEEvNT_6ParamsE)
        /*0008*/ 	.word	0x00000059


	//----- nvinfo : EIATTR_FRAME_SIZE
	.align		4
.L_19:
        /*000c*/ 	.byte	0x04, 0x11
        /*000e*/ 	.short	(.L_21 - .L_20)
	.align		4
.L_20:
        /*0010*/ 	.word	index@($__internal_2_$__cuda_sm10x_tcgen05_guardrail_trap_unallocated_columns_being_dealloced)
        /*0014*/ 	.word	0x00000000


	//----- nvinfo : EIATTR_FRAME_SIZE
	.align		4
.L_21:
        /*0018*/ 	.byte	0x04, 0x11
        /*001a*/ 	.short	(.L_23 - .L_22)
	.align		4
.L_22:
        /*001c*/ 	.word	index@($__internal_1_$__cuda_sm10x_tcgen05_guardrail_trap_phase_invalid_during_alloc)
        /*0020*/ 	.word	0x00000000


	//----- nvinfo : EIATTR_FRAME_SIZE
	.align		4
.L_23:
        /*0024*/ 	.byte	0x04, 0x11
        /*0026*/ 	.short	(.L_25 - .L_24)
	.align		4
.L_24:
        /*0028*/ 	.word	index@($__internal_0_$__cuda_sm10x_tcgen05_guardrail_trap_col_being_dealloced_not_returned_by_alloc)
        /*002c*/ 	.word	0x00000000


	//----- nvinfo : EIATTR_FRAME_SIZE
	.align		4
.L_25:
        /*0030*/ 	.byte	0x04, 0x11
        /*0032*/ 	.short	(.L_27 - .L_26)
	.align		4
.L_26:
        /*0034*/ 	.word	index@(_ZN7cutlass13device_kernelINS_4gemm6kernel13GemmUniversalIN4cute5tupleIJiiiiEEENS1_10collective13CollectiveMmaINS1_35MainloopSm100TmaUmmaWarpSpecializedILi3ELi2ELi4ENS5_IJNS4_1CILi2EEENSA_ILi1EEESC_EEEEENS5_IJNSA_ILi128EEENSA_ILi64EEENSA_ILi32EEEEEENS_10bfloat16_tENS5_IJlSC_lEEESJ_SK_NS4_8TiledMMAINS4_8MMA_AtomIJNS4_26SM100_MMA_F16BF16_2x1SM_SSISJ_SJ_fLi128ELi64ELNS4_4UMMA5MajorE0ELSP_0ELNSO_7ScaleInE0ELSQ_0EEEEEENS4_6LayoutINS5_IJSC_SC_SC_EEENS5_IJNSA_ILi0EEESV_SV_EEEEENS5_IJNS4_10UnderscoreESY_SY_EEEEENS4_18SM100_TMA_2SM_LOADENS4_14ComposedLayoutINS4_7SwizzleILi2ELi4ELi3EEENS4_18smem_ptr_flag_bitsILi16EEENST_INS5_IJNSA_ILi8EEESH_EEENS5_IJSH_SC_EEEEEEEvNS4_8identityES11_S1B_vS1C_EENS_8epilogue10collective18CollectiveEpilogueINS1E_23Sm100TmaWarpSpecializedILi3ELi2ELi16ELb1ELb0EEEJNS5_IJSG_SG_SH_EEENS5_IJNST_ISG_SC_EENST_INS5_IJNSA_ILi16EEESB_EEENS5_IJSC_SH_EEEEEEEESJ_SK_SJ_SK_NS1E_6fusion15FusionCallbacksIS1I_NS1Q_17LinearCombinationISJ_fSJ_fLNS_15FloatRoundStyleE2EEES1J_S1P_JEEENS4_5SM1004TMEM4LOAD26SM100_TMEM_LOAD_32dp32b16xENS4_13SM90_TMA_LOADENS12_INS13_ILi1ELi4ELi3EEES16_NST_INS5_IJS17_S1L_EEENS5_IJS1L_SC_EEEEEEENS4_39AutoVectorizingCopyWithAssumedAlignmentILi128EEENS4_14SM90_TMA_STOREES25_S27_S27_EEEvvEEEEvNT_6ParamsE)
        /*0038*/ 	.word	0x00000000


	//----- nvinfo : EIATTR_MIN_STACK_SIZE
	.align		4
.L_27:
        /*003c*/ 	.byte	0x04, 0x12
        /*003e*/ 	.short	(.L_29 - .L_28)
	.align		4
.L_28:
        /*0040*/ 	.word	index@(_ZN7cutlass13device_kernelINS_4gemm6kernel13GemmUniversalIN4cute5tupleIJiiiiEEENS1_10collective13CollectiveMmaINS1_35MainloopSm100TmaUmmaWarpSpecializedILi3ELi2ELi4ENS5_IJNS4_1CILi2EEENSA_ILi1EEESC_EEEEENS5_IJNSA_ILi128EEENSA_ILi64EEENSA_ILi32EEEEEENS_10bfloat16_tENS5_IJlSC_lEEESJ_SK_NS4_8TiledMMAINS4_8MMA_AtomIJNS4_26SM100_MMA_F16BF16_2x1SM_SSISJ_SJ_fLi128ELi64ELNS4_4UMMA5MajorE0ELSP_0ELNSO_7ScaleInE0ELSQ_0EEEEEENS4_6LayoutINS5_IJSC_SC_SC_EEENS5_IJNSA_ILi0EEESV_SV_EEEEENS5_IJNS4_10UnderscoreESY_SY_EEEEENS4_18SM100_TMA_2SM_LOADENS4_14ComposedLayoutINS4_7SwizzleILi2ELi4ELi3EEENS4_18smem_ptr_flag_bitsILi16EEENST_INS5_IJNSA_ILi8EEESH_EEENS5_IJSH_SC_EEEEEEEvNS4_8identityES11_S1B_vS1C_EENS_8epilogue10collective18CollectiveEpilogueINS1E_23Sm100TmaWarpSpecializedILi3ELi2ELi16ELb1ELb0EEEJNS5_IJSG_SG_SH_EEENS5_IJNST_ISG_SC_EENST_INS5_IJNSA_ILi16EEESB_EEENS5_IJSC_SH_EEEEEEEESJ_SK_SJ_SK_NS1E_6fusion15FusionCallbacksIS1I_NS1Q_17LinearCombinationISJ_fSJ_fLNS_15FloatRoundStyleE2EEES1J_S1P_JEEENS4_5SM1004TMEM4LOAD26SM100_TMEM_LOAD_32dp32b16xENS4_13SM90_TMA_LOADENS12_INS13_ILi1ELi4ELi3EEES16_NST_INS5_IJS17_S1L_EEENS5_IJS1L_SC_EEEEEEENS4_39AutoVectorizingCopyWithAssumedAlignmentILi128EEENS4_14SM90_TMA_STOREES25_S27_S27_EEEvvEEEEvNT_6ParamsE)
        /*0044*/ 	.word	0x00000000
.L_29:


//--------------------- .nv.compat                --------------------------
	.section	.nv.compat,"",@"SHT_CUDA_COMPAT_INFO"
	.align	4
        /*0000*/ 	.byte	0x02, 0x09, 0x01, 0x00, 0x02, 0x02, 0x02, 0x00, 0x02, 0x05, 0x05, 0x00, 0x03, 0x07, 0x01, 0x01
        /*0010*/ 	.byte	0x02, 0x03, 0x01, 0x00, 0x02, 0x06, 0x01, 0x00, 0x04, 0x0b, 0x08, 0x00, 0x09, 0x00, 0x00, 0x00
        /*0020*/ 	.byte	0x00, 0x00, 0x00, 0x00


//--------------------- .nv.info._ZN7cutlass13device_kernelINS_4gemm6kernel13GemmUniversalIN4cute5tupleIJiiiiEEENS1_10collective13CollectiveMmaINS1_35MainloopSm100TmaUmmaWarpSpecializedILi3ELi2ELi4ENS5_IJNS4_1CILi2EEENSA_ILi1EEESC_EEEEENS5_IJNSA_ILi128EEENSA_ILi64EEENSA_ILi32EEEEEENS_10bfloat16_tENS5_IJlSC_lEEESJ_SK_NS4_8TiledMMAINS4_8MMA_AtomIJNS4_26SM100_MMA_F16BF16_2x1SM_SSISJ_SJ_fLi128ELi64ELNS4_4UMMA5MajorE0ELSP_0ELNSO_7ScaleInE0ELSQ_0EEEEEENS4_6LayoutINS5_IJSC_SC_SC_EEENS5_IJNSA_ILi0EEESV_SV_EEEEENS5_IJNS4_10UnderscoreESY_SY_EEEEENS4_18SM100_TMA_2SM_LOADENS4_14ComposedLayoutINS4_7SwizzleILi2ELi4ELi3EEENS4_18smem_ptr_flag_bitsILi16EEENST_INS5_IJNSA_ILi8EEESH_EEENS5_IJSH_SC_EEEEEEEvNS4_8identityES11_S1B_vS1C_EENS_8epilogue10collective18CollectiveEpilogueINS1E_23Sm100TmaWarpSpecializedILi3ELi2ELi16ELb1ELb0EEEJNS5_IJSG_SG_SH_EEENS5_IJNST_ISG_SC_EENST_INS5_IJNSA_ILi16EEESB_EEENS5_IJSC_SH_EEEEEEEESJ_SK_SJ_SK_NS1E_6fusion15FusionCallbacksIS1I_NS1Q_17LinearCombinationISJ_fSJ_fLNS_15FloatRoundStyleE2EEES1J_S1P_JEEENS4_5SM1004TMEM4LOAD26SM100_TMEM_LOAD_32dp32b16xENS4_13SM90_TMA_LOADENS12_INS13_ILi1ELi4ELi3EEES16_NST_INS5_IJS17_S1L_EEENS5_IJS1L_SC_EEEEEEENS4_39AutoVectorizingCopyWithAssumedAlignmentILi128EEENS4_14SM90_TMA_STOREES25_S27_S27_EEEvvEEEEvNT_6ParamsE --------------------------
	.section	.nv.info._ZN7cutlass13device_kernelINS_4gemm6kernel13GemmUniversalIN4cute5tupleIJiiiiEEENS1_10collective13CollectiveMmaINS1_35MainloopSm100TmaUmmaWarpSpecializedILi3ELi2ELi4ENS5_IJNS4_1CILi2EEENSA_ILi1EEESC_EEEEENS5_IJNSA_ILi128EEENSA_ILi64EEENSA_ILi32EEEEEENS_10bfloat16_tENS5_IJlSC_lEEESJ_SK_NS4_8TiledMMAINS4_8MMA_AtomIJNS4_26SM100_MMA_F16BF16_2x1SM_SSISJ_SJ_fLi128ELi64ELNS4_4UMMA5MajorE0ELSP_0ELNSO_7ScaleInE0ELSQ_0EEEEEENS4_6LayoutINS5_IJSC_SC_SC_EEENS5_IJNSA_ILi0EEESV_SV_EEEEENS5_IJNS4_10UnderscoreESY_SY_EEEEENS4_18SM100_TMA_2SM_LOADENS4_14ComposedLayoutINS4_7SwizzleILi2ELi4ELi3EEENS4_18smem_ptr_flag_bitsILi16EEENST_INS5_IJNSA_ILi8EEESH_EEENS5_IJSH_SC_EEEEEEEvNS4_8identityES11_S1B_vS1C_EENS_8epilogue10collective18CollectiveEpilogueINS1E_23Sm100TmaWarpSpecializedILi3ELi2ELi16ELb1ELb0EEEJNS5_IJSG_SG_SH_EEENS5_IJNST_ISG_SC_EENST_INS5_IJNSA_ILi16EEESB_EEENS5_IJSC_SH_EEEEEEEESJ_SK_SJ_SK_NS1E_6fusion15FusionCallbacksIS1I_NS1Q_17LinearCombinationISJ_fSJ_fLNS_15FloatRoundStyleE2EEES1J_S1P_JEEENS4_5SM1004TMEM4LOAD26SM100_TMEM_LOAD_32dp32b16xENS4_13SM90_TMA_LOADENS12_INS13_ILi1ELi4ELi3EEES16_NST_INS5_IJS17_S1L_EEENS5_IJS1L_SC_EEEEEEENS4_39AutoVectorizingCopyWithAssumedAlignmentILi128EEENS4_14SM90_TMA_STOREES25_S27_S27_EEEvvEEEEvNT_6ParamsE,"",@"SHT_CUDA_INFO"
	.sectionflags	@""
	.align	4


	//----- nvinfo : EIATTR_CUDA_API_VERSION
	.align		4
        /*0000*/ 	.byte	0x04, 0x37
        /*0002*/ 	.short	(.L_31 - .L_30)
.L_30:
        /*0004*/ 	.word	0x00000082


	//----- nvinfo : EIATTR_KPARAM_INFO
	.align		4
.L_31:
        /*0008*/ 	.byte	0x04, 0x17
        /*000a*/ 	.short	(.L_33 - .L_32)
.L_32:
        /*000c*/ 	.word	0x00000000
        /*0010*/ 	.short	0x0000
        /*0012*/ 	.short	0x0000
        /*0014*/ 	.byte	0x00, 0xf0, 0x01, 0x20


	//----- nvinfo : EIATTR_AT_ENTRY_FRAGMENTS
	.align		4
.L_33:
        /*0018*/ 	.byte	0x04, 0x4f
        /*001a*/ 	.short	(.L_35 - .L_34)


	//   ....[0]....
.L_34:
        /*001c*/ 	.word	0x00000007


	//----- nvinfo : EIATTR_RESERVED_SMEM_USED
	.align		4
.L_35:
        /*0020*/ 	.byte	0x01, 0x41
	.zero		2


	//----- nvinfo : EIATTR_SPARSE_MMA_MASK
	.align		4
        /*0024*/ 	.byte	0x03, 0x50
        /*0026*/ 	.short	0x0000


	//----- nvinfo : EIATTR_TCGEN05_2CTA_USED
	.align		4
        /*0028*/ 	.byte	0x01, 0x52
	.zero		2


	//----- nvinfo : EIATTR_MAXREG_COUNT
	.align		4
        /*002c*/ 	.byte	0x03, 0x1b
        /*002e*/ 	.short	0x00ff


	//----- nvinfo : EIATTR_NUM_BARRIERS
	.align		4
        /*0030*/ 	.byte	0x02, 0x4c
        /*0032*/ 	.byte	0x07
	.zero		1


	//----- nvinfo : EIATTR_EXTERNS
	.align		4
        /*0034*/ 	.byte	0x04, 0x0f
        /*0036*/ 	.short	(.L_37 - .L_36)


	//   ....[0]....
	.align		4
.L_36:
        /*0038*/ 	.word	index@(__assertfail)


	//----- nvinfo : EIATTR_MERCURY_ISA_VERSION
	.align		4
.L_37:
        /*003c*/ 	.byte	0x03, 0x5f
        /*003e*/ 	.short	0x0101


	//----- nvinfo : EIATTR_INT_WARP_WIDE_INSTR_OFFSETS
	.align		4
        /*0040*/ 	.byte	0x04, 0x31
        /*0042*/ 	.short	(.L_39 - .L_38)


	//   ....[0]....
.L_38:
        /*0044*/ 	.word	0x00000cd0


	//   ....[1]....
        /*0048*/ 	.word	0x00000d70


	//   ....[2]....
        /*004c*/ 	.word	0x000020e0


	//   ....[3]....
        /*0050*/ 	.word	0x00003e50


	//   ....[4]....
        /*0054*/ 	.word	0x00003e70


	//   ....[5]....
        /*0058*/ 	.word	0x00003ea0


	//   ....[6]....
        /*005c*/ 	.word	0x000047b0


	//   ....[7]....
        /*0060*/ 	.word	0x00004820


	//   ....[8]....
        /*0064*/ 	.word	0x00004930


	//   ....[9]....
        /*0068*/ 	.word	0x00004b00


	//   ....[10]....
        /*006c*/ 	.word	0x00004bb0


	//   ....[11]....
        /*0070*/ 	.word	0x00004cd0


	//----- nvinfo : EIATTR_COOP_GROUP_MASK_REGIDS
	.align		4
.L_39:
        /*0074*/ 	.byte	0x04, 0x29
        /*0076*/ 	.short	(.L_41 - .L_40)


	//   ....[0]....
.L_40:
        /*0078*/ 	.word	0xffffffff


	//   ....[1]....
        /*007c*/ 	.word	0xffffffff


	//   ....[2]....
        /*0080*/ 	.word	0xffffffff


	//   ....[3]....
        /*0084*/ 	.word	0xffffffff


	//   ....[4]....
        /*0088*/ 	.word	0xffffffff


	//   ....[5]....
        /*008c*/ 	.word	0xffffffff


	//   ....[6]....
        /*0090*/ 	.word	0xffffffff


	//   ....[7]....
        /*0094*/ 	.word	0xffffffff


	//   ....[8]....
        /*0098*/ 	.word	0xffffffff


	//   ....[9]....
        /*009c*/ 	.word	0xffffffff


	//   ....[10]....
        /*00a0*/ 	.word	0xffffffff


	//   ....[11]....
        /*00a4*/ 	.word	0xffffffff


	//   ....[12]....
        /*00a8*/ 	.word	0xffffffff


	//   ....[13]....
        /*00ac*/ 	.word	0xffffffff


	//----- nvinfo : EIATTR_COOP_GROUP_INSTR_OFFSETS
	.align		4
.L_41:
        /*00b0*/ 	.byte	0x04, 0x28
        /*00b2*/ 	.short	(.L_43 - .L_42)


	//   ....[0]....
.L_42:
        /*00b4*/ 	.word	0x000000c0


	//   ....[1]....
        /*00b8*/ 	.word	0x00000500


	//   ....[2]....
        /*00bc*/ 	.word	0x00000660


	//   ....[3]....
        /*00c0*/ 	.word	0x000007d0


	//   ....[4]....
        /*00c4*/ 	.word	0x000008c0


	//   ....[5]....
        /*00c8*/ 	.word	0x00000a20


	//   ....[6]....
        /*00cc*/ 	.word	0x00000bb0


	//   ....[7]....
        /*00d0*/ 	.word	0x00000df0


	//   ....[8]....
        /*00d4*/ 	.word	0x00001fc0


	//   ....[9]....
        /*00d8*/ 	.word	0x00002d10


	//   ....[10]....
        /*00dc*/ 	.word	0x000031e0


	//   ....[11]....
        /*00e0*/ 	.word	0x00003210


	//   ....[12]....
        /*00e4*/ 	.word	0x00003d50


	//   ....[13]....
        /*00e8*/ 	.word	0x00003f60


	//----- nvinfo : EIATTR_VRC_CTA_INIT_COUNT
	.align		4
.L_43:
        /*00ec*/ 	.byte	0x02, 0x4a
        /*00ee*/ 	.byte	0x80
	.zero		1


	//----- nvinfo : EIATTR_SYSCALL_OFFSETS
	.align		4
        /*00f0*/ 	.byte	0x04, 0x46
        /*00f2*/ 	.short	(.L_45 - .L_44)


	//   ....[0]....
.L_44:
        /*00f4*/ 	.word	0x00005860


	//   ....[1]....
        /*00f8*/ 	.word	0x00005950


	//   ....[2]....
        /*00fc*/ 	.word	0x00006110


	//   ....[3]....
        /*0100*/ 	.word	0x00006a90


	//----- nvinfo : EIATTR_MBARRIER_INSTR_OFFSETS
	.align		4
.L_45:
        /*0104*/ 	.byte	0x04, 0x39
        /*0106*/ 	.short	(.L_47 - .L_46)


	//   ....[0]....
.L_46:
        /*0108*/ 	.word	0x000005f0
        /*010c*/ 	.word	0x000000ff
        /*0110*/ 	.word	0x00000000
        /*0114*/ 	.short	0x0100
        /*0116*/ 	.byte	0x08
	.zero		1


	//   ....[1]....
        /*0118*/ 	.word	0x00000600
        /*011c*/ 	.word	0x000000ff
        /*0120*/ 	.word	0x00000018
        /*0124*/ 	.short	0x0100
        /*0126*/ 	.byte	0x08
	.zero		1


	//   ....[2]....
        /*0128*/ 	.word	0x00000610
        /*012c*/ 	.word	0x000000ff
        /*0130*/ 	.word	0x00000008
        /*0134*/ 	.short	0x0100
        /*0136*/ 	.byte	0x08
	.zero		1


	//   ....[3]....
        /*0138*/ 	.word	0x00000620
        /*013c*/ 	.word	0x000000ff
        /*0140*/ 	.word	0x00000020
        /*0144*/ 	.short	0x0100
        /*0146*/ 	.byte	0x08
	.zero		1


	//   ....[4]....
        /*0148*/ 	.word	0x00000630
        /*014c*/ 	.word	0x000000ff
        /*0150*/ 	.word	0x00000010
        /*0154*/ 	.short	0x0100
        /*0156*/ 	.byte	0x08
	.zero		1


	//   ....[5]....
        /*0158*/ 	.word	0x00000640
        /*015c*/ 	.word	0x000000ff
        /*0160*/ 	.word	0x00000028
        /*0164*/ 	.short	0x0100
        /*0166*/ 	.byte	0x08
	.zero		1


	//   ....[6]....
        /*0168*/ 	.word	0x00000760
        /*016c*/ 	.word	0x000000ff
        /*0170*/ 	.word	0x00000030
        /*0174*/ 	.short	0x0100
        /*0176*/ 	.byte	0x09
	.zero		1


	//   ....[7]....
        /*0178*/ 	.word	0x00000770
        /*017c*/ 	.word	0x000000ff
        /*0180*/ 	.word	0x00000048
        /*0184*/ 	.short	0x0100
        /*0186*/ 	.byte	0x09
	.zero		1


	//   ....[8]....
        /*0188*/ 	.word	0x00000780
        /*018c*/ 	.word	0x000000ff
        /*0190*/ 	.word	0x00000038
        /*0194*/ 	.short	0x0100
        /*0196*/ 	.byte	0x09
	.zero		1


	//   ....[9]....
        /*0198*/ 	.word	0x00000790
        /*019c*/ 	.word	0x000000ff
        /*01a0*/ 	.word	0x00000050
        /*01a4*/ 	.short	0x0100
        /*01a6*/ 	.byte	0x09
	.zero		1


	//   ....[10]....
        /*01a8*/ 	.word	0x000007a0
        /*01ac*/ 	.word	0x000000ff
        /*01b0*/ 	.word	0x00000040
        /*01b4*/ 	.short	0x0100
        /*01b6*/ 	.byte	0x09
	.zero		1


	//   ....[11]....
        /*01b8*/ 	.word	0x000007b0
        /*01bc*/ 	.word	0x000000ff
        /*01c0*/ 	.word	0x00000058
        /*01c4*/ 	.short	0x0100
        /*01c6*/ 	.byte	0x09
	.zero		1


	//   ....[12]....
        /*01c8*/ 	.word	0x00000890
        /*01cc*/ 	.word	0x000000ff
        /*01d0*/ 	.word	0x00000060
        /*01d4*/ 	.short	0x0100
        /*01d6*/ 	.byte	0x08
	.zero		1


	//   ....[13]....
        /*01d8*/ 	.word	0x000008a0
        /*01dc*/ 	.word	0x000000ff
        /*01e0*/ 	.word	0x00000068
        /*01e4*/ 	.short	0x0100
        /*01e6*/ 	.byte	0x08
	.zero		1


	//   ....[14]....
        /*01e8*/ 	.word	0x000009d0
        /*01ec*/ 	.word	0x000000ff
        /*01f0*/ 	.word	0x00000070
        /*01f4*/ 	.short	0x0100
        /*01f6*/ 	.byte	0x08
	.zero		1


	//   ....[15]....
        /*01f8*/ 	.word	0x000009e0
        /*01fc*/ 	.word	0x000000ff
        /*0200*/ 	.word	0x00000080
        /*0204*/ 	.short	0x0100
        /*0206*/ 	.byte	0x08
	.zero		1


	//   ....[16]....
        /*0208*/ 	.word	0x000009f0
        /*020c*/ 	.word	0x000000ff
        /*0210*/ 	.word	0x00000078
        /*0214*/ 	.short	0x0100
        /*0216*/ 	.byte	0x08
	.zero		1


	//   ....[17]....
        /*0218*/ 	.word	0x00000a00
        /*021c*/ 	.word	0x000000ff
        /*0220*/ 	.word	0x00000088
        /*0224*/ 	.short	0x0100
        /*0226*/ 	.byte	0x08
	.zero		1


	//   ....[18]....
        /*0228*/ 	.word	0x00000b20
        /*022c*/ 	.word	0x000000ff
        /*0230*/ 	.word	0x00000090
        /*0234*/ 	.short	0x0100
        /*0236*/ 	.byte	0x09
	.zero		1


	//   ....[19]....
        /*0238*/ 	.word	0x00000b30
        /*023c*/ 	.word	0x000000ff
        /*0240*/ 	.word	0x000000b0
        /*0244*/ 	.short	0x0100
        /*0246*/ 	.byte	0x09
	.zero		1


	//   ....[20]....
        /*0248*/ 	.word	0x00000b40
        /*024c*/ 	.word	0x000000ff
        /*0250*/ 	.word	0x00000098
        /*0254*/ 	.short	0x0100
        /*0256*/ 	.byte	0x09
	.zero		1


	//   ....[21]....
        /*0258*/ 	.word	0x00000b50
        /*025c*/ 	.word	0x000000ff
        /*0260*/ 	.word	0x000000b8
        /*0264*/ 	.short	0x0100
        /*0266*/ 	.byte	0x09
	.zero		1


	//   ....[22]....
        /*0268*/ 	.word	0x00000b60
        /*026c*/ 	.word	0x000000ff
        /*0270*/ 	.word	0x000000a0
        /*0274*/ 	.short	0x0100
        /*0276*/ 	.byte	0x09
	.zero		1


	//   ....[23]....
        /*0278*/ 	.word	0x00000b70
        /*027c*/ 	.word	0x000000ff
        /*0280*/ 	.word	0x000000c0
        /*0284*/ 	.short	0x0100
        /*0286*/ 	.byte	0x09
	.zero		1


	//   ....[24]....
        /*0288*/ 	.word	0x00000b80
        /*028c*/ 	.word	0x000000ff
        /*0290*/ 	.word	0x000000a8
        /*0294*/ 	.short	0x0100
        /*0296*/ 	.byte	0x09
	.zero		1


	//   ....[25]....
        /*0298*/ 	.word	0x00000b90
        /*029c*/ 	.word	0x000000ff
        /*02a0*/ 	.word	0x000000c8
        /*02a4*/ 	.short	0x0100
        /*02a6*/ 	.byte	0x09
	.zero		1


	//   ....[26]....
        /*02a8*/ 	.word	0x00000c80
        /*02ac*/ 	.word	0x000000ff
        /*02b0*/ 	.word	0x000000d0
        /*02b4*/ 	.short	0x0100
        /*02b6*/ 	.byte	0x08
	.zero		1


	//   ....[27]....
        /*02b8*/ 	.word	0x00000c90
        /*02bc*/ 	.word	0x000000ff
        /*02c0*/ 	.word	0x000000e0
        /*02c4*/ 	.short	0x0100
        /*02c6*/ 	.byte	0x08
	.zero		1


	//   ....[28]....
        /*02c8*/ 	.word	0x00000ca0
        /*02cc*/ 	.word	0x000000ff
        /*02d0*/ 	.word	0x000000d8
        /*02d4*/ 	.short	0x0100
        /*02d6*/ 	.byte	0x08
	.zero		1


	//   ....[29]....
        /*02d8*/ 	.word	0x00000cb0
        /*02dc*/ 	.word	0x000000ff
        /*02e0*/ 	.word	0x000000e8
        /*02e4*/ 	.short	0x0100
        /*02e6*/ 	.byte	0x08
	.zero		1


	//   ....[30]....
        /*02e8*/ 	.word	0x00000da0
        /*02ec*/ 	.word	0x000000ff
        /*02f0*/ 	.word	0x000000f0
        /*02f4*/ 	.short	0x0100
        /*02f6*/ 	.byte	0x07
	.zero		1


	//   ....[31]....
        /*02f8*/ 	.word	0x000017c0
        /*02fc*/ 	.word	0x00000003
        /*0300*/ 	.word	0x000000e0
        /*0304*/ 	.short	0x010a
        /*0306*/ 	.byte	0xff
	.zero		1


	//   ....[32]....
        /*0308*/ 	.word	0x000017f0
        /*030c*/ 	.word	0x00000003
        /*0310*/ 	.word	0x000000d0
        /*0314*/ 	.short	0x0101
        /*0316*/ 	.byte	0xff
	.zero		1


	//   ....[33]....
        /*0318*/ 	.word	0x000018f0
        /*031c*/ 	.word	0x000000ff
        /*0320*/ 	.word	0x00000018
        /*0324*/ 	.short	0x010a
        /*0326*/ 	.byte	0x08
	.zero		1


	//   ....[34]....
        /*0328*/ 	.word	0x000019c0
        /*032c*/ 	.word	0x000000ff
        /*0330*/ 	.word	0x00000018
        /*0334*/ 	.short	0x010a
        /*0336*/ 	.byte	0x21
	.zero		1


	//   ....[35]....
        /*0338*/ 	.word	0x00001b70
        /*033c*/ 	.word	0x000000ff
        /*0340*/ 	.word	0x00000018
        /*0344*/ 	.short	0x010a
        /*0346*/ 	.byte	0x08
	.zero		1


	//   ....[36]....
        /*0348*/ 	.word	0x00001c70
        /*034c*/ 	.word	0x000000ff
        /*0350*/ 	.word	0x00000068
        /*0354*/ 	.short	0x0101
        /*0356*/ 	.byte	0x06
	.zero		1


	//   ....[37]....
        /*0358*/ 	.word	0x00001c90
        /*035c*/ 	.word	0x000000ff
        /*0360*/ 	.word	0x00000018
        /*0364*/ 	.short	0x010a
        /*0366*/ 	.byte	0x08
	.zero		1


	//   ....[38]....
        /*0368*/ 	.word	0x00001d10
        /*036c*/ 	.word	0x000000ff
        /*0370*/ 	.word	0x00000018
        /*0374*/ 	.short	0x010a
        /*0376*/ 	.byte	0x11
	.zero		1


	//   ....[39]....
        /*0378*/ 	.word	0x00001ea0
        /*037c*/ 	.word	0x000000ff
        /*0380*/ 	.word	0x00000018
        /*0384*/ 	.short	0x010a
        /*0386*/ 	.byte	0x08
	.zero		1


	//   ....[40]....
        /*0388*/ 	.word	0x00001ff0
        /*038c*/ 	.word	0x00000002
        /*0390*/ 	.word	0x00000070
        /*0394*/ 	.short	0x010a
        /*0396*/ 	.byte	0xff
	.zero		1


	//   ....[41]....
        /*0398*/ 	.word	0x000020b0
        /*039c*/ 	.word	0x00000002
        /*03a0*/ 	.word	0x00000000
        /*03a4*/ 	.short	0x0101
        /*03a6*/ 	.byte	0xff
	.zero		1


	//   ....[42]....
        /*03a8*/ 	.word	0x00002610
        /*03ac*/ 	.word	0x000000ff
        /*03b0*/ 	.word	0x00000000
        /*03b4*/ 	.short	0x010a
        /*03b6*/ 	.byte	0x04
	.zero		1


	//   ....[43]....
        /*03b8*/ 	.word	0x000026a0
        /*03bc*/ 	.word	0x000000ff
        /*03c0*/ 	.word	0x00000000
        /*03c4*/ 	.short	0x010a
        /*03c6*/ 	.byte	0x04
	.zero		1


	//   ....[44]....
        /*03c8*/ 	.word	0x00002740
        /*03cc*/ 	.word	0x00000000
        /*03d0*/ 	.word	0x00000000
        /*03d4*/ 	.short	0x010a
        /*03d6*/ 	.byte	0xff
	.zero		1


	//   ....[45]....
        /*03d8*/ 	.word	0x00002870
        /*03dc*/ 	.word	0x00000000
        /*03e0*/ 	.word	0x000000d0
        /*03e4*/ 	.short	0x010a
        /*03e6*/ 	.byte	0xff
	.zero		1


	//   ....[46]....
        /*03e8*/ 	.word	0x000028e0
        /*03ec*/ 	.word	0x00000004
        /*03f0*/ 	.word	0x00000000
        /*03f4*/ 	.short	0x0101
        /*03f6*/ 	.byte	0xff
	.zero		1


	//   ....[47]....
        /*03f8*/ 	.word	0x00002900
        /*03fc*/ 	.word	0x000000ff
        /*0400*/ 	.word	0x00000080
        /*0404*/ 	.short	0x010a
        /*0406*/ 	.byte	0x05
	.zero		1


	//   ....[48]....
        /*0408*/ 	.word	0x00002a20
        /*040c*/ 	.word	0x00000000
        /*0410*/ 	.word	0x00000070
        /*0414*/ 	.short	0x010a
        /*0416*/ 	.byte	0xff
	.zero		1


	//   ....[49]....
        /*0418*/ 	.word	0x00002b20
        /*041c*/ 	.word	0x00000000
        /*0420*/ 	.word	0x00000000
        /*0424*/ 	.short	0x0101
        /*0426*/ 	.byte	0xff
	.zero		1


	//   ....[50]....
        /*0428*/ 	.word	0x00002bb0
        /*042c*/ 	.word	0x000000ff
        /*0430*/ 	.word	0x00000080
        /*0434*/ 	.short	0x0106
        /*0436*/ 	.byte	0x05
	.zero		1


	//   ....[51]....
        /*0438*/ 	.word	0x00002bd0
        /*043c*/ 	.word	0x000000ff
        /*0440*/ 	.word	0x00000080
        /*0444*/ 	.short	0x010a
        /*0446*/ 	.byte	0x05
	.zero		1


	//   ....[52]....
        /*0448*/ 	.word	0x00002c60
        /*044c*/ 	.word	0x000000ff
        /*0450*/ 	.word	0x00000080
        /*0454*/ 	.short	0x0106
        /*0456*/ 	.byte	0x04
	.zero		1


	//   ....[53]....
        /*0458*/ 	.word	0x00002ca0
        /*045c*/ 	.word	0x00000000
        /*0460*/ 	.word	0x00000080
        /*0464*/ 	.short	0x010a
        /*0466*/ 	.byte	0xff
	.zero		1


	//   ....[54]....
        /*0468*/ 	.word	0x00002ee0
        /*046c*/ 	.word	0x000000ff
        /*0470*/ 	.word	0x00000008
        /*0474*/ 	.short	0x010a
        /*0476*/ 	.byte	0x06
	.zero		1


	//   ....[55]....
        /*0478*/ 	.word	0x00002f00
        /*047c*/ 	.word	0x000000ff
        /*0480*/ 	.word	0x00000008
        /*0484*/ 	.short	0x010a
        /*0486*/ 	.byte	0x06
	.zero		1


	//   ....[56]....
        /*0488*/ 	.word	0x00003090
        /*048c*/ 	.word	0x000000ff
        /*0490*/ 	.word	0x00000008
        /*0494*/ 	.short	0x010a
        /*0496*/ 	.byte	0x06
	.zero		1


	//   ....[57]....
        /*0498*/ 	.word	0x000030b0
        /*049c*/ 	.word	0x000000ff
        /*04a0*/ 	.word	0x00000008
        /*04a4*/ 	.short	0x010a
        /*04a6*/ 	.byte	0x06
	.zero		1


	//   ....[58]....
        /*04a8*/ 	.word	0x00003170
        /*04ac*/ 	.word	0x000000ff
        /*04b0*/ 	.word	0x00000000
        /*04b4*/ 	.short	0x0101
        /*04b6*/ 	.byte	0x07
	.zero		1


	//   ....[59]....
        /*04b8*/ 	.word	0x00003470
        /*04bc*/ 	.word	0x00000000
        /*04c0*/ 	.word	0x00000070
        /*04c4*/ 	.short	0x010a
        /*04c6*/ 	.byte	0xff
	.zero		1


	//   ....[60]....
        /*04c8*/ 	.word	0x00003530
        /*04cc*/ 	.word	0x00000000
        /*04d0*/ 	.word	0x00000000
        /*04d4*/ 	.short	0x0101
        /*04d6*/ 	.byte	0xff
	.zero		1


	//   ....[61]....
        /*04d8*/ 	.word	0x000035f0
        /*04dc*/ 	.word	0x000000ff
        /*04e0*/ 	.word	0x00000000
        /*04e4*/ 	.short	0x010a
        /*04e6*/ 	.byte	0x06
	.zero		1


	//   ....[62]....
        /*04e8*/ 	.word	0x00003600
        /*04ec*/ 	.word	0x000000ff
        /*04f0*/ 	.word	0x000000b0
        /*04f4*/ 	.short	0x010a
        /*04f6*/ 	.byte	0x0a
	.zero		1


	//   ....[63]....
        /*04f8*/ 	.word	0x000036b0
        /*04fc*/ 	.word	0x000000ff
        /*0500*/ 	.word	0x00000000
        /*0504*/ 	.short	0x010a
        /*0506*/ 	.byte	0x09
	.zero		1


	//   ....[64]....
        /*0508*/ 	.word	0x000037f0
        /*050c*/ 	.word	0x000000ff
        /*0510*/ 	.word	0x00000000
        /*0514*/ 	.short	0x010a
        /*0516*/ 	.byte	0x06
	.zero		1


	//   ....[65]....
        /*0518*/ 	.word	0x00003a40
        /*051c*/ 	.word	0x000000ff
        /*0520*/ 	.word	0x00000000
        /*0524*/ 	.short	0x010a
        /*0526*/ 	.byte	0x07
	.zero		1


	//   ....[66]....
        /*0528*/ 	.word	0x00003ad0
        /*052c*/ 	.word	0x000000ff
        /*0530*/ 	.word	0x00000000
        /*0534*/ 	.short	0x010a
        /*0536*/ 	.byte	0x07
	.zero		1


	//   ....[67]....
        /*0538*/ 	.word	0x00003b60
        /*053c*/ 	.word	0x000000ff
        /*0540*/ 	.word	0x00000000
        /*0544*/ 	.short	0x010a
        /*0546*/ 	.byte	0x07
	.zero		1


	//   ....[68]....
        /*0548*/ 	.word	0x00003c00
        /*054c*/ 	.word	0x00000000
        /*0550*/ 	.word	0x00000000
        /*0554*/ 	.short	0x010a
        /*0556*/ 	.byte	0xff
	.zero		1


	//   ....[69]....
        /*0558*/ 	.word	0x00003c40
        /*055c*/ 	.word	0x00000000
        /*0560*/ 	.word	0x00000000
        /*0564*/ 	.short	0x010a
        /*0566*/ 	.byte	0xff
	.zero		1


	//   ....[70]....
        /*0568*/ 	.word	0x00003cb0
        /*056c*/ 	.word	0x000000ff
        /*0570*/ 	.word	0x00000000
        /*0574*/ 	.short	0x0101
        /*0576*/ 	.byte	0x05
	.zero		1


	//   ....[71]....
        /*0578*/ 	.word	0x00003cf0
        /*057c*/ 	.word	0x000000ff
        /*0580*/ 	.word	0x000000f0
        /*0584*/ 	.short	0x010a
        /*0586*/ 	.byte	0x08
	.zero		1


	//   ....[72]....
        /*0588*/ 	.word	0x00003d40
        /*058c*/ 	.word	0x000000ff
        /*0590*/ 	.word	0x00000000
        /*0594*/ 	.short	0x0101
        /*0596*/ 	.byte	0x05
	.zero		1


	//   ....[73]....
        /*0598*/ 	.word	0x00004150
        /*059c*/ 	.word	0x00000000
        /*05a0*/ 	.word	0x00000070
        /*05a4*/ 	.short	0x010a
        /*05a6*/ 	.byte	0xff
	.zero		1


	//   ....[74]....
        /*05a8*/ 	.word	0x00004210
        /*05ac*/ 	.word	0x00000000
        /*05b0*/ 	.word	0x00000000
        /*05b4*/ 	.short	0x0101
        /*05b6*/ 	.byte	0xff
	.zero		1


	//   ....[75]....
        /*05b8*/ 	.word	0x00004530
        /*05bc*/ 	.word	0x000000ff
        /*05c0*/ 	.word	0x00000068
        /*05c4*/ 	.short	0x010a
        /*05c6*/ 	.byte	0x07
	.zero		1


	//   ....[76]....
        /*05c8*/ 	.word	0x00004750
        /*05cc*/ 	.word	0x000000ff
        /*05d0*/ 	.word	0x00000048
        /*05d4*/ 	.short	0x010a
        /*05d6*/ 	.byte	0x0f
	.zero		1


	//   ....[77]....
        /*05d8*/ 	.word	0x00004a00
        /*05dc*/ 	.word	0x000000ff
        /*05e0*/ 	.word	0x00000030
        /*05e4*/ 	.short	0x010b
        /*05e6*/ 	.byte	0x0f
	.zero		1


	//   ....[78]....
        /*05e8*/ 	.word	0x00004a80
        /*05ec*/ 	.word	0x000000ff
        /*05f0*/ 	.word	0x00000000
        /*05f4*/ 	.short	0x0101
        /*05f6*/ 	.byte	0x10
	.zero		1


	//   ....[79]....
        /*05f8*/ 	.word	0x00004ac0
        /*05fc*/ 	.word	0x000000ff
        /*0600*/ 	.word	0x00000048
        /*0604*/ 	.short	0x010a
        /*0606*/ 	.byte	0x0d
	.zero		1


	//   ....[80]....
        /*0608*/ 	.word	0x00004d00
        /*060c*/ 	.word	0x000000ff
        /*0610*/ 	.word	0x00000030
        /*0614*/ 	.short	0x010b
        /*0616*/ 	.byte	0x0d
	.zero		1


	//   ....[81]....
        /*0618*/ 	.word	0x00004d70
        /*061c*/ 	.word	0x000000ff
        /*0620*/ 	.word	0x00000000
        /*0624*/ 	.short	0x0101
        /*0626*/ 	.byte	0x0f
	.zero		1


	//   ....[82]....
        /*0628*/ 	.word	0x00004dc0
        /*062c*/ 	.word	0x000000ff
        /*0630*/ 	.word	0x00000000
        /*0634*/ 	.short	0x010a
        /*0636*/ 	.byte	0x04
	.zero		1


	//   ....[83]....
        /*0638*/ 	.word	0x00004e50
        /*063c*/ 	.word	0x000000ff
        /*0640*/ 	.word	0x00000000
        /*0644*/ 	.short	0x010a
        /*0646*/ 	.byte	0x04
	.zero		1


	//   ....[84]....
        /*0648*/ 	.word	0x00004ef0
        /*064c*/ 	.word	0x00000000
        /*0650*/ 	.word	0x00000000
        /*0654*/ 	.short	0x010a
        /*0656*/ 	.byte	0xff
	.zero		1


	//   ....[85]....
        /*0658*/ 	.word	0x00005230
        /*065c*/ 	.word	0x00000000
        /*0660*/ 	.word	0x00000070
        /*0664*/ 	.short	0x010a
        /*0666*/ 	.byte	0xff
	.zero		1


	//   ....[86]....
        /*0668*/ 	.word	0x00005340
        /*066c*/ 	.word	0x00000000
        /*0670*/ 	.word	0x00000000
        /*0674*/ 	.short	0x0101
        /*0676*/ 	.byte	0xff
	.zero		1


	//   ....[87]....
        /*0678*/ 	.word	0x00005d90
        /*067c*/ 	.word	0x00000000
        /*0680*/ 	.word	0x00000030
        /*0684*/ 	.short	0x010a
        /*0686*/ 	.byte	0xff
	.zero		1


	//   ....[88]....
        /*0688*/ 	.word	0x00005dd0
        /*068c*/ 	.word	0x0000004c
        /*0690*/ 	.word	0x00000090
        /*0694*/ 	.short	0x010a
        /*0696*/ 	.byte	0xff
	.zero		1


	//   ....[89]....
        /*0698*/ 	.word	0x00005ee0
        /*069c*/ 	.word	0x00000000
        /*06a0*/ 	.word	0x00000030
        /*06a4*/ 	.short	0x010a
        /*06a6*/ 	.byte	0xff
	.zero		1


	//   ....[90]....
        /*06a8*/ 	.word	0x00005ff0
        /*06ac*/ 	.word	0x0000004c
        /*06b0*/ 	.word	0x00000090
        /*06b4*/ 	.short	0x010a
        /*06b6*/ 	.byte	0xff
	.zero		1


	//   ....[91]....
        /*06b8*/ 	.word	0x00006800
        /*06bc*/ 	.word	0x00000000
        /*06c0*/ 	.word	0x00000000
        /*06c4*/ 	.short	0x0101
        /*06c6*/ 	.byte	0xff
	.zero		1


	//   ....[92]....
        /*06c8*/ 	.word	0x00006810
        /*06cc*/ 	.word	0x00000002
        /*06d0*/ 	.word	0x00000030
        /*06d4*/ 	.short	0x010a
        /*06d6*/ 	.byte	0xff
	.zero		1


	//   ....[93]....
        /*06d8*/ 	.word	0x000068d0
        /*06dc*/ 	.word	0x00000002
        /*06e0*/ 	.word	0x00000030
        /*06e4*/ 	.short	0x010a
        /*06e6*/ 	.byte	0xff
	.zero		1


	//   ....[94]....
        /*06e8*/ 	.word	0x00006c50
        /*06ec*/ 	.word	0x0000004c
        /*06f0*/ 	.word	0x00000000
        /*06f4*/ 	.short	0x0101
        /*06f6*/ 	.byte	0xff
	.zero		1


	//   ....[95]....
        /*06f8*/ 	.word	0x000071f0
        /*06fc*/ 	.word	0x00000002
        /*0700*/ 	.word	0x00000000
        /*0704*/ 	.short	0x0101
        /*0706*/ 	.byte	0xff
	.zero		1


	//   ....[96]....
        /*0708*/ 	.word	0x00007460
        /*070c*/ 	.word	0x000000ff
        /*0710*/ 	.word	0x00000000
        /*0714*/ 	.short	0x0101
        /*0716*/ 	.byte	0x04
	.zero		1


	//   ....[97]....
        /*0718*/ 	.word	0x00007480
        /*071c*/ 	.word	0x00000003
        /*0720*/ 	.word	0x000000e0
        /*0724*/ 	.short	0x010a
        /*0726*/ 	.byte	0xff
	.zero		1


	//   ....[98]....
        /*0728*/ 	.word	0x000074e0
        /*072c*/ 	.word	0x00000002
        /*0730*/ 	.word	0x00000018
        /*0734*/ 	.short	0x010a
        /*0736*/ 	.byte	0xff
	.zero		1


	//   ....[99]....
        /*0738*/ 	.word	0x00007540
        /*073c*/ 	.word	0x00000002
        /*0740*/ 	.word	0x00000018
        /*0744*/ 	.short	0x010a
        /*0746*/ 	.byte	0xff
	.zero		1


	//   ....[100]....
        /*0748*/ 	.word	0x00007590
        /*074c*/ 	.word	0x00000002
        /*0750*/ 	.word	0x00000070
        /*0754*/ 	.short	0x010a
        /*0756*/ 	.byte	0xff
	.zero		1


	//   ....[101]....
        /*0758*/ 	.word	0x000075f0
        /*075c*/ 	.word	0x00000000
        /*0760*/ 	.word	0x00000000
        /*0764*/ 	.short	0x010a
        /*0766*/ 	.byte	0xff
	.zero		1


	//   ....[102]....
        /*0768*/ 	.word	0x00007650
        /*076c*/ 	.word	0x00000000
        /*0770*/ 	.word	0x00000000
        /*0774*/ 	.short	0x010a
        /*0776*/ 	.byte	0xff
	.zero		1


	//   ....[103]....
        /*0778*/ 	.word	0x000076a0
        /*077c*/ 	.word	0x00000000
        /*0780*/ 	.word	0x000000d0
        /*0784*/ 	.short	0x010a
        /*0786*/ 	.byte	0xff
	.zero		1


	//   ....[104]....
        /*0788*/ 	.word	0x00007700
        /*078c*/ 	.word	0x00000000
        /*0790*/ 	.word	0x00000080
        /*0794*/ 	.short	0x010a
        /*0796*/ 	.byte	0xff
	.zero		1


	//   ....[105]....
        /*0798*/ 	.word	0x00007750
        /*079c*/ 	.word	0x00000000
        /*07a0*/ 	.word	0x00000070
        /*07a4*/ 	.short	0x010a
        /*07a6*/ 	.byte	0xff
	.zero		1


	//   ....[106]....
        /*07a8*/ 	.word	0x000077b0
        /*07ac*/ 	.word	0x00000000
        /*07b0*/ 	.word	0x00000080
        /*07b4*/ 	.short	0x010a
        /*07b6*/ 	.byte	0xff
	.zero		1


	//   ....[107]....
        /*07b8*/ 	.word	0x00007810
        /*07bc*/ 	.word	0x00000004
        /*07c0*/ 	.word	0x00000008
        /*07c4*/ 	.short	0x010a
        /*07c6*/ 	.byte	0xff
	.zero		1


	//   ....[108]....
        /*07c8*/ 	.word	0x000078f0
        /*07cc*/ 	.word	0x00000002
        /*07d0*/ 	.word	0x00000008
        /*07d4*/ 	.short	0x010a
        /*07d6*/ 	.byte	0xff
	.zero		1


	//   ....[109]....
        /*07d8*/ 	.word	0x00007940
        /*07dc*/ 	.word	0x00000000
        /*07e0*/ 	.word	0x00000070
        /*07e4*/ 	.short	0x010a
        /*07e6*/ 	.byte	0xff
	.zero		1


	//   ....[110]....
        /*07e8*/ 	.word	0x000079a0
        /*07ec*/ 	.word	0x00000000
        /*07f0*/ 	.word	0x000000b0
        /*07f4*/ 	.short	0x010a
        /*07f6*/ 	.byte	0xff
	.zero		1


	//   ....[111]....
        /*07f8*/ 	.word	0x00007a00
        /*07fc*/ 	.word	0x00000000
        /*0800*/ 	.word	0x00000000
        /*0804*/ 	.short	0x010a
        /*0806*/ 	.byte	0xff
	.zero		1


	//   ....[112]....
        /*0808*/ 	.word	0x00007a60
        /*080c*/ 	.word	0x00000000
        /*0810*/ 	.word	0x00000000
        /*0814*/ 	.short	0x010a
        /*0816*/ 	.byte	0xff
	.zero		1


	//   ....[113]....
        /*0818*/ 	.word	0x00007ac0
        /*081c*/ 	.word	0x00000000
        /*0820*/ 	.word	0x00000000
        /*0824*/ 	.short	0x010a
        /*0826*/ 	.byte	0xff
	.zero		1


	//   ....[114]....
        /*0828*/ 	.word	0x00007b20
        /*082c*/ 	.word	0x00000000
        /*0830*/ 	.word	0x00000000
        /*0834*/ 	.short	0x010a
        /*0836*/ 	.byte	0xff
	.zero		1


	//   ....[115]....
        /*0838*/ 	.word	0x00007b80
        /*083c*/ 	.word	0x00000000
        /*0840*/ 	.word	0x000000f0
        /*0844*/ 	.short	0x010a
        /*0846*/ 	.byte	0xff
	.zero		1


	//   ....[116]....
        /*0848*/ 	.word	0x00007bd0
        /*084c*/ 	.word	0x00000000
        /*0850*/ 	.word	0x00000070
        /*0854*/ 	.short	0x010a
        /*0856*/ 	.byte	0xff
	.zero		1


	//   ....[117]....
        /*0858*/ 	.word	0x00007c30
        /*085c*/ 	.word	0x00000000
        /*0860*/ 	.word	0x00000068
        /*0864*/ 	.short	0x010a
        /*0866*/ 	.byte	0xff
	.zero		1


	//   ....[118]....
        /*0868*/ 	.word	0x00007c90
        /*086c*/ 	.word	0x00000000
        /*0870*/ 	.word	0x00000048
        /*0874*/ 	.short	0x010a
        /*0876*/ 	.byte	0xff
	.zero		1


	//   ....[119]....
        /*0878*/ 	.word	0x00007cf0
        /*087c*/ 	.word	0x00000003
        /*0880*/ 	.word	0x00000048
        /*0884*/ 	.short	0x010a
        /*0886*/ 	.byte	0xff
	.zero		1


	//   ....[120]....
        /*0888*/ 	.word	0x00007d50
        /*088c*/ 	.word	0x00000000
        /*0890*/ 	.word	0x00000000
        /*0894*/ 	.short	0x010a
        /*0896*/ 	.byte	0xff
	.zero		1


	//   ....[121]....
        /*0898*/ 	.word	0x00007db0
        /*089c*/ 	.word	0x00000000
        /*08a0*/ 	.word	0x00000000
        /*08a4*/ 	.short	0x010a
        /*08a6*/ 	.byte	0xff
	.zero		1


	//   ....[122]....
        /*08a8*/ 	.word	0x00007e00
        /*08ac*/ 	.word	0x00000000
        /*08b0*/ 	.word	0x00000070
        /*08b4*/ 	.short	0x010a
        /*08b6*/ 	.byte	0xff
	.zero		1


	//   ....[123]....
        /*08b8*/ 	.word	0x00007e50
        /*08bc*/ 	.word	0x00000000
        /*08c0*/ 	.word	0x00000030
        /*08c4*/ 	.short	0x010a
        /*08c6*/ 	.byte	0xff
	.zero		1


	//   ....[124]....
        /*08c8*/ 	.word	0x00007ea0
        /*08cc*/ 	.word	0x0000004c
        /*08d0*/ 	.word	0x00000090
        /*08d4*/ 	.short	0x010a
        /*08d6*/ 	.byte	0xff
	.zero		1


	//   ....[125]....
        /*08d8*/ 	.word	0x00007ef0
        /*08dc*/ 	.word	0x00000002
        /*08e0*/ 	.word	0x00000030
        /*08e4*/ 	.short	0x010a
        /*08e6*/ 	.byte	0xff
	.zero		1


	//----- nvinfo : EIATTR_NUM_MBARRIERS
	.align		4
.L_47:
        /*08e8*/ 	.byte	0x03, 0x38
        /*08ea*/ 	.short	0x001f


	//----- nvinfo : EIATTR_EXIT_INSTR_OFFSETS
	.align		4
        /*08ec*/ 	.byte	0x04, 0x1c
        /*08ee*/ 	.short	(.L_49 - .L_48)


	//   ....[0]....
.L_48:
        /*08f0*/ 	.word	0x00002770


	//   ....[1]....
        /*08f4*/ 	.word	0x00002c70


	//   ....[2]....
        /*08f8*/ 	.word	0x00002cd0


	//   ....[3]....
        /*08fc*/ 	.word	0x00003f70


	//   ....[4]....
        /*0900*/ 	.word	0x00004f20


	//   ....[5]....
        /*0904*/ 	.word	0x00004f60


	//   ....[6]....
        /*0908*/ 	.word	0x00007350


	//   ....[7]....
        /*090c*/ 	.word	0x000073d0


	//   ....[8]....
        /*0910*/ 	.word	0x00007400


	//   ....[9]....
        /*0914*/ 	.word	0x00007470


	//----- nvinfo : EIATTR_MAX_THREADS
	.align		4
.L_49:
        /*0918*/ 	.byte	0x04, 0x05
        /*091a*/ 	.short	(.L_51 - .L_50)
.L_50:
        /*091c*/ 	.word	0x00000100
        /*0920*/ 	.word	0x00000001
        /*0924*/ 	.word	0x00000001


	//----- nvinfo : EIATTR_CRS_STACK_SIZE
	.align		4
.L_51:
        /*0928*/ 	.byte	0x04, 0x1e
        /*092a*/ 	.short	(.L_53 - .L_52)
.L_52:
        /*092c*/ 	.word	0x00000000


	//----- nvinfo : EIATTR_CBANK_PARAM_SIZE
	.align		4
.L_53:
        /*0930*/ 	.byte	0x03, 0x19
        /*0932*/ 	.short	0x0800


	//----- nvinfo : EIATTR_PARAM_CBANK
	.align		4
        /*0934*/ 	.byte	0x04, 0x0a
        /*0936*/ 	.short	(.L_55 - .L_54)
	.align		4
.L_54:
        /*0938*/ 	.word	index@(.nv.constant0._ZN7cutlass13device_kernelINS_4gemm6kernel13GemmUniversalIN4cute5tupleIJiiiiEEENS1_10collective13CollectiveMmaINS1_35MainloopSm100TmaUmmaWarpSpecializedILi3ELi2ELi4ENS5_IJNS4_1CILi2EEENSA_ILi1EEESC_EEEEENS5_IJNSA_ILi128EEENSA_ILi64EEENSA_ILi32EEEEEENS_10bfloat16_tENS5_IJlSC_lEEESJ_SK_NS4_8TiledMMAINS4_8MMA_AtomIJNS4_26SM100_MMA_F16BF16_2x1SM_SSISJ_SJ_fLi128ELi64ELNS4_4UMMA5MajorE0ELSP_0ELNSO_7ScaleInE0ELSQ_0EEEEEENS4_6LayoutINS5_IJSC_SC_SC_EEENS5_IJNSA_ILi0EEESV_SV_EEEEENS5_IJNS4_10UnderscoreESY_SY_EEEEENS4_18SM100_TMA_2SM_LOADENS4_14ComposedLayoutINS4_7SwizzleILi2ELi4ELi3EEENS4_18smem_ptr_flag_bitsILi16EEENST_INS5_IJNSA_ILi8EEESH_EEENS5_IJSH_SC_EEEEEEEvNS4_8identityES11_S1B_vS1C_EENS_8epilogue10collective18CollectiveEpilogueINS1E_23Sm100TmaWarpSpecializedILi3ELi2ELi16ELb1ELb0EEEJNS5_IJSG_SG_SH_EEENS5_IJNST_ISG_SC_EENST_INS5_IJNSA_ILi16EEESB_EEENS5_IJSC_SH_EEEEEEEESJ_SK_SJ_SK_NS1E_6fusion15FusionCallbacksIS1I_NS1Q_17LinearCombinationISJ_fSJ_fLNS_15FloatRoundStyleE2EEES1J_S1P_JEEENS4_5SM1004TMEM4LOAD26SM100_TMEM_LOAD_32dp32b16xENS4_13SM90_TMA_LOADENS12_INS13_ILi1ELi4ELi3EEES16_NST_INS5_IJS17_S1L_EEENS5_IJS1L_SC_EEEEEEENS4_39AutoVectorizingCopyWithAssumedAlignmentILi128EEENS4_14SM90_TMA_STOREES25_S27_S27_EEEvvEEEEvNT_6ParamsE)
        /*093c*/ 	.short	0x0380
        /*093e*/ 	.short	0x0800


	//----- nvinfo : EIATTR_SW_WAR
	.align		4
.L_55:
        /*0940*/ 	.byte	0x04, 0x36
        /*0942*/ 	.short	(.L_57 - .L_56)
.L_56:
        /*0944*/ 	.word	0x00000008
.L_57:


//--------------------- .nv.callgraph             --------------------------
	.section	.nv.callgraph,"",@"SHT_CUDA_CALLGRAPH"
	.align	4
	.sectionentsize	8
	.align		4
        /*0000*/ 	.word	0x00000000
	.align		4
        /*0004*/ 	.word	0xffffffff
	.align		4
        /*0008*/ 	.word	index@(_ZN7cutlass13device_kernelINS_4gemm6kernel13GemmUniversalIN4cute5tupleIJiiiiEEENS1_10collective13CollectiveMmaINS1_35MainloopSm100TmaUmmaWarpSpecializedILi3ELi2ELi4ENS5_IJNS4_1CILi2EEENSA_ILi1EEESC_EEEEENS5_IJNSA_ILi128EEENSA_ILi64EEENSA_ILi32EEEEEENS_10bfloat16_tENS5_IJlSC_lEEESJ_SK_NS4_8TiledMMAINS4_8MMA_AtomIJNS4_26SM100_MMA_F16BF16_2x1SM_SSISJ_SJ_fLi128ELi64ELNS4_4UMMA5MajorE0ELSP_0ELNSO_7ScaleInE0ELSQ_0EEEEEENS4_6LayoutINS5_IJSC_SC_SC_EEENS5_IJNSA_ILi0EEESV_SV_EEEEENS5_IJNS4_10UnderscoreESY_SY_EEEEENS4_18SM100_TMA_2SM_LOADENS4_14ComposedLayoutINS4_7SwizzleILi2ELi4ELi3EEENS4_18smem_ptr_flag_bitsILi16EEENST_INS5_IJNSA_ILi8EEESH_EEENS5_IJSH_SC_EEEEEEEvNS4_8identityES11_S1B_vS1C_EENS_8epilogue10collective18CollectiveEpilogueINS1E_23Sm100TmaWarpSpecializedILi3ELi2ELi16ELb1ELb0EEEJNS5_IJSG_SG_SH_EEENS5_IJNST_ISG_SC_EENST_INS5_IJNSA_ILi16EEESB_EEENS5_IJSC_SH_EEEEEEEESJ_SK_SJ_SK_NS1E_6fusion15FusionCallbacksIS1I_NS1Q_17LinearCombinationISJ_fSJ_fLNS_15FloatRoundStyleE2EEES1J_S1P_JEEENS4_5SM1004TMEM4LOAD26SM100_TMEM_LOAD_32dp32b16xENS4_13SM90_TMA_LOADENS12_INS13_ILi1ELi4ELi3EEES16_NST_INS5_IJS17_S1L_EEENS5_IJS1L_SC_EEEEEEENS4_39AutoVectorizingCopyWithAssumedAlignmentILi128EEENS4_14SM90_TMA_STOREES25_S27_S27_EEEvvEEEEvNT_6ParamsE)
	.align		4
        /*000c*/ 	.word	index@(__assertfail)
	.align		4
        /*0010*/ 	.word	0x00000000
	.align		4
        /*0014*/ 	.word	0xfffffffe
	.align		4
        /*0018*/ 	.word	0x00000000
	.align		4
        /*001c*/ 	.word	0xfffffffd
	.align		4
        /*0020*/ 	.word	0x00000000
	.align		4
        /*0024*/ 	.word	0xfffffffc


//--------------------- .nv.constant4             --------------------------
	.section	.nv.constant4,"a",@progbits
	.align	8
	.align		8
.nv.constant4:
        /*0000*/ 	.dword	__assertfail
	.align		8
        /*0008*/ 	.dword	__unnamed_1
	.align		8
        /*0010*/ 	.dword	__unnamed_2
	.align		8
        /*0018*/ 	.dword	_ZN39_INTERNAL_a9143968_4_k_cu_1caed763_85094cuda3std3__45__cpo5beginE
	.align		8
        /*0020*/ 	.dword	_ZN39_INTERNAL_a9143968_4_k_cu_1caed763_85094cuda3std3__45__cpo3endE
	.align		8
        /*0028*/ 	.dword	_ZN39_INTERNAL_a9143968_4_k_cu_1caed763_85094cuda3std3__45__cpo6cbeginE
	.align		8
        /*0030*/ 	.dword	_ZN39_INTERNAL_a9143968_4_k_cu_1caed763_85094cuda3std3__45__cpo4cendE
	.align		8
        /*0038*/ 	.dword	_ZN39_INTERNAL_a9143968_4_k_cu_1caed763_85094cuda3std3__441_GLOBAL__N__a9143968_4_k_cu_1caed763_85096ignoreE
	.align		8
        /*0040*/ 	.dword	_ZN39_INTERNAL_a9143968_4_k_cu_1caed763_85094cuda3std3__419piecewise_constructE
	.align		8
        /*0048*/ 	.dword	_ZN39_INTERNAL_a9143968_4_k_cu_1caed763_85094cuda3std3__48in_placeE
	.align		8
        /*0050*/ 	.dword	_ZN39_INTERNAL_a9143968_4_k_cu_1caed763_85094cuda3std6ranges3__45__cpo4swapE
	.align		8
        /*0058*/ 	.dword	_ZN39_INTERNAL_a9143968_4_k_cu_1caed763_85094cuda3std6ranges3__45__cpo9iter_moveE
	.align		8
        /*0060*/ 	.dword	_ZN39_INTERNAL_a9143968_4_k_cu_1caed763_85094cute7productE
	.align		8
        /*0068*/ 	.dword	_ZN39_INTERNAL_a9143968_4_k_cu_1caed763_85094cute1_E
	.align		8
        /*0070*/ 	.dword	$str$25
	.align		8
        /*0078*/ 	.dword	$str$26
	.align		8
        /*0080*/ 	.dword	$str$27
	.align		8
        /*0088*/ 	.dword	$str$28


//--------------------- .text._ZN7cutlass13device_kernelINS_4gemm6kernel13GemmUniversalIN4cute5tupleIJiiiiEEENS1_10collective13CollectiveMmaINS1_35MainloopSm100TmaUmmaWarpSpecializedILi3ELi2ELi4ENS5_IJNS4_1CILi2EEENSA_ILi1EEESC_EEEEENS5_IJNSA_ILi128EEENSA_ILi64EEENSA_ILi32EEEEEENS_10bfloat16_tENS5_IJlSC_lEEESJ_SK_NS4_8TiledMMAINS4_8MMA_AtomIJNS4_26SM100_MMA_F16BF16_2x1SM_SSISJ_SJ_fLi128ELi64ELNS4_4UMMA5MajorE0ELSP_0ELNSO_7ScaleInE0ELSQ_0EEEEEENS4_6LayoutINS5_IJSC_SC_SC_EEENS5_IJNSA_ILi0EEESV_SV_EEEEENS5_IJNS4_10UnderscoreESY_SY_EEEEENS4_18SM100_TMA_2SM_LOADENS4_14ComposedLayoutINS4_7SwizzleILi2ELi4ELi3EEENS4_18smem_ptr_flag_bitsILi16EEENST_INS5_IJNSA_ILi8EEESH_EEENS5_IJSH_SC_EEEEEEEvNS4_8identityES11_S1B_vS1C_EENS_8epilogue10collective18CollectiveEpilogueINS1E_23Sm100TmaWarpSpecializedILi3ELi2ELi16ELb1ELb0EEEJNS5_IJSG_SG_SH_EEENS5_IJNST_ISG_SC_EENST_INS5_IJNSA_ILi16EEESB_EEENS5_IJSC_SH_EEEEEEEESJ_SK_SJ_SK_NS1E_6fusion15FusionCallbacksIS1I_NS1Q_17LinearCombinationISJ_fSJ_fLNS_15FloatRoundStyleE2EEES1J_S1P_JEEENS4_5SM1004TMEM4LOAD26SM100_TMEM_LOAD_32dp32b16xENS4_13SM90_TMA_LOADENS12_INS13_ILi1ELi4ELi3EEES16_NST_INS5_IJS17_S1L_EEENS5_IJS1L_SC_EEEEEEENS4_39AutoVectorizingCopyWithAssumedAlignmentILi128EEENS4_14SM90_TMA_STOREES25_S27_S27_EEEvvEEEEvNT_6ParamsE --------------------------
	.section	.text._ZN7cutlass13device_kernelINS_4gemm6kernel13GemmUniversalIN4cute5tupleIJiiiiEEENS1_10collective13CollectiveMmaINS1_35MainloopSm100TmaUmmaWarpSpecializedILi3ELi2ELi4ENS5_IJNS4_1CILi2EEENSA_ILi1EEESC_EEEEENS5_IJNSA_ILi128EEENSA_ILi64EEENSA_ILi32EEEEEENS_10bfloat16_tENS5_IJlSC_lEEESJ_SK_NS4_8TiledMMAINS4_8MMA_AtomIJNS4_26SM100_MMA_F16BF16_2x1SM_SSISJ_SJ_fLi128ELi64ELNS4_4UMMA5MajorE0ELSP_0ELNSO_7ScaleInE0ELSQ_0EEEEEENS4_6LayoutINS5_IJSC_SC_SC_EEENS5_IJNSA_ILi0EEESV_SV_EEEEENS5_IJNS4_10UnderscoreESY_SY_EEEEENS4_18SM100_TMA_2SM_LOADENS4_14ComposedLayoutINS4_7SwizzleILi2ELi4ELi3EEENS4_18smem_ptr_flag_bitsILi16EEENST_INS5_IJNSA_ILi8EEESH_EEENS5_IJSH_SC_EEEEEEEvNS4_8identityES11_S1B_vS1C_EENS_8epilogue10collective18CollectiveEpilogueINS1E_23Sm100TmaWarpSpecializedILi3ELi2ELi16ELb1ELb0EEEJNS5_IJSG_SG_SH_EEENS5_IJNST_ISG_SC_EENST_INS5_IJNSA_ILi16EEESB_EEENS5_IJSC_SH_EEEEEEEESJ_SK_SJ_SK_NS1E_6fusion15FusionCallbacksIS1I_NS1Q_17LinearCombinationISJ_fSJ_fLNS_15FloatRoundStyleE2EEES1J_S1P_JEEENS4_5SM1004TMEM4LOAD26SM100_TMEM_LOAD_32dp32b16xENS4_13SM90_TMA_LOADENS12_INS13_ILi1ELi4ELi3EEES16_NST_INS5_IJS17_S1L_EEENS5_IJS1L_SC_EEEEEEENS4_39AutoVectorizingCopyWithAssumedAlignmentILi128EEENS4_14SM90_TMA_STOREES25_S27_S27_EEEvvEEEEvNT_6ParamsE,"ax",@progbits
	.align	128
.text._ZN7cutlass13device_kernelINS_4gemm6kernel13GemmUniversalIN4cute5tupleIJiiiiEEENS1_10collective13CollectiveMmaINS1_35MainloopSm100TmaUmmaWarpSpecializedILi3ELi2ELi4ENS5_IJNS4_1CILi2EEENSA_ILi1EEESC_EEEEENS5_IJNSA_ILi128EEENSA_ILi64EEENSA_ILi32EEEEEENS_10bfloat16_tENS5_IJlSC_lEEESJ_SK_NS4_8TiledMMAINS4_8MMA_AtomIJNS4_26SM100_MMA_F16BF16_2x1SM_SSISJ_SJ_fLi128ELi64ELNS4_4UMMA5MajorE0ELSP_0ELNSO_7ScaleInE0ELSQ_0EEEEEENS4_6LayoutINS5_IJSC_SC_SC_EEENS5_IJNSA_ILi0EEESV_SV_EEEEENS5_IJNS4_10UnderscoreESY_SY_EEEEENS4_18SM100_TMA_2SM_LOADENS4_14ComposedLayoutINS4_7SwizzleILi2ELi4ELi3EEENS4_18smem_ptr_flag_bitsILi16EEENST_INS5_IJNSA_ILi8EEESH_EEENS5_IJSH_SC_EEEEEEEvNS4_8identityES11_S1B_vS1C_EENS_8epilogue10collective18CollectiveEpilogueINS1E_23Sm100TmaWarpSpecializedILi3ELi2ELi16ELb1ELb0EEEJNS5_IJSG_SG_SH_EEENS5_IJNST_ISG_SC_EENST_INS5_IJNSA_ILi16EEESB_EEENS5_IJSC_SH_EEEEEEEESJ_SK_SJ_SK_NS1E_6fusion15FusionCallbacksIS1I_NS1Q_17LinearCombinationISJ_fSJ_fLNS_15FloatRoundStyleE2EEES1J_S1P_JEEENS4_5SM1004TMEM4LOAD26SM100_TMEM_LOAD_32dp32b16xENS4_13SM90_TMA_LOADENS12_INS13_ILi1ELi4ELi3EEES16_NST_INS5_IJS17_S1L_EEENS5_IJS1L_SC_EEEEEEENS4_39AutoVectorizingCopyWithAssumedAlignmentILi128EEENS4_14SM90_TMA_STOREES25_S27_S27_EEEvvEEEEvNT_6ParamsE:
        .type           _ZN7cutlass13device_kernelINS_4gemm6kernel13GemmUniversalIN4cute5tupleIJiiiiEEENS1_10collective13CollectiveMmaINS1_35MainloopSm100TmaUmmaWarpSpecializedILi3ELi2ELi4ENS5_IJNS4_1CILi2EEENSA_ILi1EEESC_EEEEENS5_IJNSA_ILi128EEENSA_ILi64EEENSA_ILi32EEEEEENS_10bfloat16_tENS5_IJlSC_lEEESJ_SK_NS4_8TiledMMAINS4_8MMA_AtomIJNS4_26SM100_MMA_F16BF16_2x1SM_SSISJ_SJ_fLi128ELi64ELNS4_4UMMA5MajorE0ELSP_0ELNSO_7ScaleInE0ELSQ_0EEEEEENS4_6LayoutINS5_IJSC_SC_SC_EEENS5_IJNSA_ILi0EEESV_SV_EEEEENS5_IJNS4_10UnderscoreESY_SY_EEEEENS4_18SM100_TMA_2SM_LOADENS4_14ComposedLayoutINS4_7SwizzleILi2ELi4ELi3EEENS4_18smem_ptr_flag_bitsILi16EEENST_INS5_IJNSA_ILi8EEESH_EEENS5_IJSH_SC_EEEEEEEvNS4_8identityES11_S1B_vS1C_EENS_8epilogue10collective18CollectiveEpilogueINS1E_23Sm100TmaWarpSpecializedILi3ELi2ELi16ELb1ELb0EEEJNS5_IJSG_SG_SH_EEENS5_IJNST_ISG_SC_EENST_INS5_IJNSA_ILi16EEESB_EEENS5_IJSC_SH_EEEEEEEESJ_SK_SJ_SK_NS1E_6fusion15FusionCallbacksIS1I_NS1Q_17LinearCombinationISJ_fSJ_fLNS_15FloatRoundStyleE2EEES1J_S1P_JEEENS4_5SM1004TMEM4LOAD26SM100_TMEM_LOAD_32dp32b16xENS4_13SM90_TMA_LOADENS12_INS13_ILi1ELi4ELi3EEES16_NST_INS5_IJS17_S1L_EEENS5_IJS1L_SC_EEEEEEENS4_39AutoVectorizingCopyWithAssumedAlignmentILi128EEENS4_14SM90_TMA_STOREES25_S27_S27_EEEvvEEEEvNT_6ParamsE,@function
        .size           _ZN7cutlass13device_kernelINS_4gemm6kernel13GemmUniversalIN4cute5tupleIJiiiiEEENS1_10collective13CollectiveMmaINS1_35MainloopSm100TmaUmmaWarpSpecializedILi3ELi2ELi4ENS5_IJNS4_1CILi2EEENSA_ILi1EEESC_EEEEENS5_IJNSA_ILi128EEENSA_ILi64EEENSA_ILi32EEEEEENS_10bfloat16_tENS5_IJlSC_lEEESJ_SK_NS4_8TiledMMAINS4_8MMA_AtomIJNS4_26SM100_MMA_F16BF16_2x1SM_SSISJ_SJ_fLi128ELi64ELNS4_4UMMA5MajorE0ELSP_0ELNSO_7ScaleInE0ELSQ_0EEEEEENS4_6LayoutINS5_IJSC_SC_SC_EEENS5_IJNSA_ILi0EEESV_SV_EEEEENS5_IJNS4_10UnderscoreESY_SY_EEEEENS4_18SM100_TMA_2SM_LOADENS4_14ComposedLayoutINS4_7SwizzleILi2ELi4ELi3EEENS4_18smem_ptr_flag_bitsILi16EEENST_INS5_IJNSA_ILi8EEESH_EEENS5_IJSH_SC_EEEEEEEvNS4_8identityES11_S1B_vS1C_EENS_8epilogue10collective18CollectiveEpilogueINS1E_23Sm100TmaWarpSpecializedILi3ELi2ELi16ELb1ELb0EEEJNS5_IJSG_SG_SH_EEENS5_IJNST_ISG_SC_EENST_INS5_IJNSA_ILi16EEESB_EEENS5_IJSC_SH_EEEEEEEESJ_SK_SJ_SK_NS1E_6fusion15FusionCallbacksIS1I_NS1Q_17LinearCombinationISJ_fSJ_fLNS_15FloatRoundStyleE2EEES1J_S1P_JEEENS4_5SM1004TMEM4LOAD26SM100_TMEM_LOAD_32dp32b16xENS4_13SM90_TMA_LOADENS12_INS13_ILi1ELi4ELi3EEES16_NST_INS5_IJS17_S1L_EEENS5_IJS1L_SC_EEEEEEENS4_39AutoVectorizingCopyWithAssumedAlignmentILi128EEENS4_14SM90_TMA_STOREES25_S27_S27_EEEvvEEEEvNT_6ParamsE,(.L_x_172 - _ZN7cutlass13device_kernelINS_4gemm6kernel13GemmUniversalIN4cute5tupleIJiiiiEEENS1_10collective13CollectiveMmaINS1_35MainloopSm100TmaUmmaWarpSpecializedILi3ELi2ELi4ENS5_IJNS4_1CILi2EEENSA_ILi1EEESC_EEEEENS5_IJNSA_ILi128EEENSA_ILi64EEENSA_ILi32EEEEEENS_10bfloat16_tENS5_IJlSC_lEEESJ_SK_NS4_8TiledMMAINS4_8MMA_AtomIJNS4_26SM100_MMA_F16BF16_2x1SM_SSISJ_SJ_fLi128ELi64ELNS4_4UMMA5MajorE0ELSP_0ELNSO_7ScaleInE0ELSQ_0EEEEEENS4_6LayoutINS5_IJSC_SC_SC_EEENS5_IJNSA_ILi0EEESV_SV_EEEEENS5_IJNS4_10UnderscoreESY_SY_EEEEENS4_18SM100_TMA_2SM_LOADENS4_14ComposedLayoutINS4_7SwizzleILi2ELi4ELi3EEENS4_18smem_ptr_flag_bitsILi16EEENST_INS5_IJNSA_ILi8EEESH_EEENS5_IJSH_SC_EEEEEEEvNS4_8identityES11_S1B_vS1C_EENS_8epilogue10collective18CollectiveEpilogueINS1E_23Sm100TmaWarpSpecializedILi3ELi2ELi16ELb1ELb0EEEJNS5_IJSG_SG_SH_EEENS5_IJNST_ISG_SC_EENST_INS5_IJNSA_ILi16EEESB_EEENS5_IJSC_SH_EEEEEEEESJ_SK_SJ_SK_NS1E_6fusion15FusionCallbacksIS1I_NS1Q_17LinearCombinationISJ_fSJ_fLNS_15FloatRoundStyleE2EEES1J_S1P_JEEENS4_5SM1004TMEM4LOAD26SM100_TMEM_LOAD_32dp32b16xENS4_13SM90_TMA_LOADENS12_INS13_ILi1ELi4ELi3EEES16_NST_INS5_IJS17_S1L_EEENS5_IJS1L_SC_EEEEEEENS4_39AutoVectorizingCopyWithAssumedAlignmentILi128EEENS4_14SM90_TMA_STOREES25_S27_S27_EEEvvEEEEvNT_6ParamsE)
        .other          _ZN7cutlass13device_kernelINS_4gemm6kernel13GemmUniversalIN4cute5tupleIJiiiiEEENS1_10collective13CollectiveMmaINS1_35MainloopSm100TmaUmmaWarpSpecializedILi3ELi2ELi4ENS5_IJNS4_1CILi2EEENSA_ILi1EEESC_EEEEENS5_IJNSA_ILi128EEENSA_ILi64EEENSA_ILi32EEEEEENS_10bfloat16_tENS5_IJlSC_lEEESJ_SK_NS4_8TiledMMAINS4_8MMA_AtomIJNS4_26SM100_MMA_F16BF16_2x1SM_SSISJ_SJ_fLi128ELi64ELNS4_4UMMA5MajorE0ELSP_0ELNSO_7ScaleInE0ELSQ_0EEEEEENS4_6LayoutINS5_IJSC_SC_SC_EEENS5_IJNSA_ILi0EEESV_SV_EEEEENS5_IJNS4_10UnderscoreESY_SY_EEEEENS4_18SM100_TMA_2SM_LOADENS4_14ComposedLayoutINS4_7SwizzleILi2ELi4ELi3EEENS4_18smem_ptr_flag_bitsILi16EEENST_INS5_IJNSA_ILi8EEESH_EEENS5_IJSH_SC_EEEEEEEvNS4_8identityES11_S1B_vS1C_EENS_8epilogue10collective18CollectiveEpilogueINS1E_23Sm100TmaWarpSpecializedILi3ELi2ELi16ELb1ELb0EEEJNS5_IJSG_SG_SH_EEENS5_IJNST_ISG_SC_EENST_INS5_IJNSA_ILi16EEESB_EEENS5_IJSC_SH_EEEEEEEESJ_SK_SJ_SK_NS1E_6fusion15FusionCallbacksIS1I_NS1Q_17LinearCombinationISJ_fSJ_fLNS_15FloatRoundStyleE2EEES1J_S1P_JEEENS4_5SM1004TMEM4LOAD26SM100_TMEM_LOAD_32dp32b16xENS4_13SM90_TMA_LOADENS12_INS13_ILi1ELi4ELi3EEES16_NST_INS5_IJS17_S1L_EEENS5_IJS1L_SC_EEEEEEENS4_39AutoVectorizingCopyWithAssumedAlignmentILi128EEENS4_14SM90_TMA_STOREES25_S27_S27_EEEvvEEEEvNT_6ParamsE,@"STO_CUDA_ENTRY STV_DEFAULT"
_ZN7cutlass13device_kernelINS_4gemm6kernel13GemmUniversalIN4cute5tupleIJiiiiEEENS1_10collective13CollectiveMmaINS1_35MainloopSm100TmaUmmaWarpSpecializedILi3ELi2ELi4ENS5_IJNS4_1CILi2EEENSA_ILi1EEESC_EEEEENS5_IJNSA_ILi128EEENSA_ILi64EEENSA_ILi32EEEEEENS_10bfloat16_tENS5_IJlSC_lEEESJ_SK_NS4_8TiledMMAINS4_8MMA_AtomIJNS4_26SM100_MMA_F16BF16_2x1SM_SSISJ_SJ_fLi128ELi64ELNS4_4UMMA5MajorE0ELSP_0ELNSO_7ScaleInE0ELSQ_0EEEEEENS4_6LayoutINS5_IJSC_SC_SC_EEENS5_IJNSA_ILi0EEESV_SV_EEEEENS5_IJNS4_10UnderscoreESY_SY_EEEEENS4_18SM100_TMA_2SM_LOADENS4_14ComposedLayoutINS4_7SwizzleILi2ELi4ELi3EEENS4_18smem_ptr_flag_bitsILi16EEENST_INS5_IJNSA_ILi8EEESH_EEENS5_IJSH_SC_EEEEEEEvNS4_8identityES11_S1B_vS1C_EENS_8epilogue10collective18CollectiveEpilogueINS1E_23Sm100TmaWarpSpecializedILi3ELi2ELi16ELb1ELb0EEEJNS5_IJSG_SG_SH_EEENS5_IJNST_ISG_SC_EENST_INS5_IJNSA_ILi16EEESB_EEENS5_IJSC_SH_EEEEEEEESJ_SK_SJ_SK_NS1E_6fusion15FusionCallbacksIS1I_NS1Q_17LinearCombinationISJ_fSJ_fLNS_15FloatRoundStyleE2EEES1J_S1P_JEEENS4_5SM1004TMEM4LOAD26SM100_TMEM_LOAD_32dp32b16xENS4_13SM90_TMA_LOADENS12_INS13_ILi1ELi4ELi3EEES16_NST_INS5_IJS17_S1L_EEENS5_IJS1L_SC_EEEEEEENS4_39AutoVectorizingCopyWithAssumedAlignmentILi128EEENS4_14SM90_TMA_STOREES25_S27_S27_EEEvvEEEEvNT_6ParamsE:
[----:B------:R-:W1:Y:S01]  /*0000*/  LDC R1, c[0x0][0x37c] ;  /* 0x0000df00ff017b82 */ /* 0x000e620000000800 */
[----:B------:R-:W2:Y:S01]  /*0010*/  S2R R74, SR_TID.X ;  /* 0x00000000004a7919 */ /* 0x000ea20000002100 */
[----:B------:R-:W3:Y:S06]  /*0020*/  LDCU.64 UR6, c[0x0][0x890] ;  /* 0x00011200ff0677ac */ /* 0x000eec0008000a00 */
[----:B------:R-:W4:Y:S01]  /*0030*/  S2UR UR37, SR_CgaCtaId ;  /* 0x00000000002579c3 */ /* 0x000f220000008800 */
[----:B------:R-:W-:Y:S02]  /*0040*/  PRMT R59, RZ, 0x7610, R59 ;  /* 0x00007610ff3b7816 */ /* 0x000fe4000000003b */
[----:B------:R-:W-:Y:S01]  /*0050*/  ELECT P1, URZ, PT ;  /* 0x0000000000ff782f */ /* 0x000fe20003820000 */
[----:B------:R-:W1:Y:S01]  /*0060*/  LDCU.64 UR46, c[0x0][0x358] ;  /* 0x00006b00ff2e77ac */ /* 0x000e620008000a00 */
[----:B---3--:R-:W-:-:S04]  /*0070*/  UISETP.NE.U32.AND UP0, UPT, UR6, URZ, UPT ;  /* 0x000000ff0600728c */ /* 0x008fc8000bf05070 */
[----:B------:R-:W-:Y:S02]  /*0080*/  UISETP.NE.AND.EX UP0, UPT, UR7, URZ, UPT, UP0 ;  /* 0x000000ff0700728c */ /* 0x000fe4000bf05300 */
[----:B----4-:R-:W-:Y:S02]  /*0090*/  ULOP3.LUT UR5, UR37, 0x1, URZ, 0xc0, !UPT ;  /* 0x0000000125057892 */ /* 0x010fe4000f8ec0ff */
[----:B------:R-:W-:Y:S01]  /*00a0*/  ULOP3.LUT UR4, UR37, 0x1, URZ, 0x3c, !UPT ;  /* 0x0000000125047892 */ /* 0x000fe2000f8e3cff */
[----:B--2---:R-:W-:-:S05]  /*00b0*/  SHF.R.U32.HI R70, RZ, 0x5, R74 ;  /* 0x00000005ff467819 */ /* 0x004fca000001164a */
[----:B------:R-:W2:Y:S02]  /*00c0*/  SHFL.IDX PT, R0, R70, RZ, 0x1f ;  /* 0x00001fff46007589 */ /* 0x000ea400000e0000 */
[----:B--2---:R-:W-:Y:S01]  /*00d0*/  R2UR UR10, R0 ;  /* 0x00000000000a72ca */ /* 0x004fe200000e0000 */
[----:B-1----:R-:W-:-:S14]  /*00e0*/  BRA.U UP0, `(.L_x_0) ;  /* 0x00000001002c7547 */ /* 0x002fdc000b800000 */
[----:B------:R-:W1:Y:S02]  /*00f0*/  LDCU.64 UR8, c[0x0][0x888] ;  /* 0x00011100ff0877ac */ /* 0x000e640008000a00 */
[----:B-1----:R-:W-:-:S04]  /*0100*/  UISETP.NE.U32.AND UP0, UPT, UR8, URZ, UPT ;  /* 0x000000ff0800728c */ /* 0x002fc8000bf05070 */
[----:B------:R-:W-:-:S09]  /*0110*/  UISETP.NE.AND.EX UP0, UPT, UR9, URZ, UPT, UP0 ;  /* 0x000000ff0900728c */ /* 0x000fd2000bf05300 */
[----:B------:R-:W-:Y:S05]  /*0120*/  BRA.U !UP0, `(.L_x_1) ;  /* 0x0000000108107547 */ /* 0x000fea000b800000 */
[----:B------:R-:W1:Y:S02]  /*0130*/  LDC.64 R2, c[0x0][0x888] ;  /* 0x00022200ff027b82 */ /* 0x000e640000000a00 */
[----:B-1----:R1:W5:Y:S01]  /*0140*/  LDG.E R35, desc[UR46][R2.64] ;  /* 0x0000002e02237981 */ /* 0x002362000c1e1900 */
[----:B------:R-:W-:Y:S01]  /*0150*/  HFMA2 R59, -RZ, RZ, 0, 5.9604644775390625e-08 ;  /* 0x00000001ff3b7431 */ /* 0x000fe200000001ff */
[----:B------:R-:W-:Y:S05]  /*0160*/  BRA `(.L_x_0) ;  /* 0x00000000000c7947 */ /* 0x000fea0003800000 */
.L_x_1:
[----:B------:R-:W1:Y:S01]  /*0170*/  LDCU UR8, c[0x0][0x880] ;  /* 0x00011000ff0877ac */ /* 0x000e620008000800 */
[----:B------:R-:W-:Y:S01]  /*0180*/  HFMA2 R59, -RZ, RZ, 0, 5.9604644775390625e-08 ;  /* 0x00000001ff3b7431 */ /* 0x000fe200000001ff */
[----:B-1----:R-:W-:-:S07]  /*0190*/  MOV R35, UR8 ;  /* 0x0000000800237c02 */ /* 0x002fce0008000f00 */
.L_x_0:
[----:B------:R-:W2:Y:S02]  /*01a0*/  LDCU.64 UR8, c[0x0][0x8b0] ;  /* 0x00011600ff0877ac */ /* 0x000ea40008000a00 */
[----:B--2---:R-:W-:-:S04]  /*01b0*/  UISETP.NE.U32.AND UP0, UPT, UR8, URZ, UPT ;  /* 0x000000ff0800728c */ /* 0x004fc8000bf05070 */
[----:B------:R-:W-:-:S09]  /*01c0*/  UISETP.NE.AND.EX UP0, UPT, UR9, URZ, UPT, UP0 ;  /* 0x000000ff0900728c */ /* 0x000fd2000bf05300 */
[----:B------:R-:W-:Y:S05]  /*01d0*/  BRA.U UP0, `(.L_x_2) ;  /* 0x0000000100247547 */ /* 0x000fea000b800000 */
[----:B------:R-:W2:Y:S02]  /*01e0*/  LDCU.64 UR8, c[0x0][0x8a8] ;  /* 0x00011500ff0877ac */ /* 0x000ea40008000a00 */
[----:B--2---:R-:W-:-:S04]  /*01f0*/  UISETP.NE.U32.AND UP0, UPT, UR8, URZ, UPT ;  /* 0x000000ff0800728c */ /* 0x004fc8000bf05070 */
[----:B------:R-:W-:-:S09]  /*0200*/  UISETP.NE.AND.EX UP0, UPT, UR9, URZ, UPT, UP0 ;  /* 0x000000ff0900728c */ /* 0x000fd2000bf05300 */
[----:B------:R-:W-:Y:S05]  /*0210*/  BRA.U !UP0, `(.L_x_3) ;  /* 0x00000001080c7547 */ /* 0x000fea000b800000 */
[----:B------:R-:W2:Y:S02]  /*0220*/  LDC.64 R32, c[0x0][0x8a8] ;  /* 0x00022a00ff207b82 */ /* 0x000ea40000000a00 */
[----:B--2---:R2:W5:Y:S01]  /*0230*/  LDG.E R32, desc[UR46][R32.64] ;  /* 0x0000002e20207981 */ /* 0x004562000c1e1900 */
[----:B------:R-:W-:Y:S05]  /*0240*/  BRA `(.L_x_2) ;  /* 0x0000000000087947 */ /* 0x000fea0003800000 */
.L_x_3:
[----:B------:R-:W2:Y:S02]  /*0250*/  LDCU UR8, c[0x0][0x8a0] ;  /* 0x00011400ff0877ac */ /* 0x000ea40008000800 */
[----:B--2---:R-:W-:Y:S02]  /*0260*/  MOV R32, UR8 ;  /* 0x0000000800207c02 */ /* 0x004fe40008000f00 */
.L_x_2:
[----:B------:R-:W-:Y:S01]  /*0270*/  IMAD.U32 R0, RZ, RZ, UR10 ;  /* 0x0000000aff007e24 */ /* 0x000fe2000f8e00ff */
[----:B------:R-:W-:Y:S04]  /*0280*/  BSSY.RECONVERGENT B0, `(.L_x_4) ;  /* 0x000000c000007945 */ /* 0x000fe80003800200 */
[C---:B------:R-:W-:Y:S02]  /*0290*/  ISETP.NE.OR P2, PT, R0.reuse, 0x1, !P1 ;  /* 0x000000010000780c */ /* 0x040fe40004f45670 */
[----:B------:R-:W-:-:S11]  /*02a0*/  ISETP.NE.OR P0, PT, R0, 0x3, !P1 ;  /* 0x000000030000780c */ /* 0x000fd60004f05670 */
[----:B------:R-:W-:Y:S05]  /*02b0*/  @P2 BRA `(.L_x_5) ;  /* 0x0000000000202947 */ /* 0x000fea0003800000 */
[----:B------:R-:W3:Y:S02]  /*02c0*/  LDCU.64 UR8, c[0x0][0x348] ;  /* 0x00006900ff0877ac */ /* 0x000ee40008000a00 */
[----:B---3--:R-:W-:Y:S02]  /*02d0*/  UIADD3 UR12, UP1, UPT, UR8, 0x80, URZ ;  /* 0x00000080080c7890 */ /* 0x008fe4000ff3e0ff */
[----:B------:R-:W-:Y:S02]  /*02e0*/  UIADD3 UR8, UP0, UPT, UR8, 0x180, URZ ;  /* 0x0000018008087890 */ /* 0x000fe4000ff1e0ff */
[----:B------:R-:W-:Y:S02]  /*02f0*/  UIADD3.X UR13, UPT, UPT, URZ, UR9, URZ, UP1, !UPT ;  /* 0x00000009ff0d7290 */ /* 0x000fe40008ffe4ff */
[----:B------:R-:W-:-:S07]  /*0300*/  UIADD3.X UR9, UPT, UPT, URZ, UR9, URZ, UP0, !UPT ;  /* 0x00000009ff097290 */ /* 0x000fce00087fe4ff */
[----:B------:R3:W-:Y:S02]  /*0310*/  UTMACCTL.PF [UR12] ;  /* 0x000000000c0079b9 */ /* 0x0007e40008040000 */
[----:B------:R3:W-:Y:S02]  /*0320*/  UTMACCTL.PF [UR8] ;  /* 0x00000000080079b9 */ /* 0x0007e40008040000 */
[----:B---3--:R-:W-:Y:S01]  /*0330*/  NOP ;  /* 0x0000000000007918 */ /* 0x008fe20000000000 */
.L_x_5:
[----:B------:R-:W-:Y:S05]  /*0340*/  BSYNC.RECONVERGENT B0 ;  /* 0x0000000000007941 */ /* 0x000fea0003800200 */
.L_x_4:
[----:B------:R-:W-:Y:S04]  /*0350*/  BSSY.RECONVERGENT B0, `(.L_x_6) ;  /* 0x000000a000007945 */ /* 0x000fe80003800200 */
        /* <DEDUP_REMOVED lines=9> */
.L_x_7:
[----:B------:R-:W-:Y:S05]  /*03f0*/  BSYNC.RECONVERGENT B0 ;  /* 0x0000000000007941 */ /* 0x000fea0003800200 */
.L_x_6:
[----:B------:R-:W3:Y:S01]  /*0400*/  LDCU.64 UR8, c[0x0][0x888] ;  /* 0x00011100ff0877ac */ /* 0x000ee20008000a00 */
[----:B------:R-:W-:Y:S02]  /*0410*/  UISETP.EQ.U32.AND UP1, UPT, UR6, URZ, UPT ;  /* 0x000000ff0600728c */ /* 0x000fe4000bf22070 */
[----:B------:R-:W-:Y:S02]  /*0420*/  UPLOP3.LUT UP5, UPT, UPT, UPT, UPT, 0x80, 0x8 ;  /* 0x000000000008789c */ /* 0x000fe40003faf070 */
[----:B---3--:R-:W-:-:S04]  /*0430*/  UISETP.NE.U32.AND UP0, UPT, UR8, URZ, UPT ;  /* 0x000000ff0800728c */ /* 0x008fc8000bf05070 */
[----:B------:R-:W-:-:S04]  /*0440*/  UISETP.NE.AND.EX UP0, UPT, UR9, URZ, UPT, UP0 ;  /* 0x000000ff0900728c */ /* 0x000fc8000bf05300 */
[----:B------:R-:W-:-:S04]  /*0450*/  UISETP.EQ.OR.EX UP2, UPT, UR7, URZ, !UP0, UP1 ;  /* 0x000000ff0700728c */ /* 0x000fc8000c742710 */
[----:B------:R-:W-:-:S05]  /*0460*/  UP2UR UR53, UPR, URZ, 0x4 ;  /* 0x00000004ff357883 */ /* 0x000fca0008000000 */
[----:B------:R-:W-:Y:S07]  /*0470*/  BRA.U !UP2, `(.L_x_8) ;  /* 0x000000010a207547 */ /* 0x000fee000b800000 */
[----:B------:R-:W-:Y:S01]  /*0480*/  UISETP.NE.U32.AND UP2, UPT, UR6, URZ, UPT ;  /* 0x000000ff0600728c */ /* 0x000fe2000bf45070 */
[----:B-----5:R-:W-:Y:S01]  /*0490*/  FSETP.NEU.AND P0, PT, R35, RZ, PT ;  /* 0x000000ff2300720b */ /* 0x020fe20003f0d000 */
[----:B------:R-:W-:Y:S02]  /*04a0*/  USEL UR6, URZ, 0xffffffff, UP0 ;  /* 0xffffffffff067887 */ /* 0x000fe40008000000 */
[----:B------:R-:W-:-:S10]  /*04b0*/  UISETP.NE.AND.EX UP2, UPT, UR7, URZ, UPT, UP2 ;  /* 0x000000ff0700728c */ /* 0x000fd4000bf45320 */
[----:B------:R-:W-:Y:S01]  /*04c0*/  VOTEU.ANY UP1, P0 ;  /* 0x0000000000ff7886 */ /* 0x000fe20000020100 */
[----:B------:R-:W-:-:S04]  /*04d0*/  @!UP2 USEL UR6, URZ, 0xffffffff, UP1 ;  /* 0xffffffffff06a887 */ /* 0x000fc80008800000 */
[----:B------:R-:W-:-:S04]  /*04e0*/  ULOP3.LUT UR6, UR6, 0x1, URZ, 0xc0, !UPT ;  /* 0x0000000106067892 */ /* 0x000fc8000f8ec0ff */
[----:B------:R-:W-:-:S11]  /*04f0*/  UISETP.NE.U32.AND UP5, UPT, UR6, 0x1, UPT ;  /* 0x000000010600788c */ /* 0x000fd6000bfa5070 */
.L_x_8:
[----:B------:R-:W3:Y:S01]  /*0500*/  SHFL.IDX PT, R0, R70, RZ, 0x1f ;  /* 0x00001fff46007589 */ /* 0x000ee200000e0000 */
[----:B------:R-:W-:-:S04]  /*0510*/  UISETP.NE.AND UP1, UPT, UR10, 0x2, UPT ;  /* 0x000000020a00788c */ /* 0x000fc8000bf25270 */
[----:B------:R-:W-:Y:S02]  /*0520*/  UISETP.EQ.AND UP2, UPT, UR5, URZ, !UP1 ;  /* 0x000000ff0500728c */ /* 0x000fe4000cf42270 */
[----:B------:R-:W-:-:S04]  /*0530*/  USEL UR6, URZ, 0x1, UP1 ;  /* 0x00000001ff067887 */ /* 0x000fc80008800000 */
[----:B------:R-:W-:Y:S02]  /*0540*/  PLOP3.LUT P5, PT, P1, PT, UP2, 0x80, 0x8 ;  /* 0x000000000008781c */ /* 0x000fe40000faf028 */
[----:B---3--:R-:W-:-:S13]  /*0550*/  ISETP.NE.AND P0, PT, R0, RZ, PT ;  /* 0x000000ff0000720c */ /* 0x008fda0003f05270 */
[----:B------:R-:W-:Y:S05]  /*0560*/  @P0 BRA `(.L_x_9) ;  /* 0x00000000003c0947 */ /* 0x000fea0003800000 */
[----:B------:R-:W-:Y:S01]  /*0570*/  UMOV UR8, 0x400 ;  /* 0x0000040000087882 */ /* 0x000fe20000000000 */
[----:B------:R-:W-:Y:S01]  /*0580*/  UMOV UR7, 0x1 ;  /* 0x0000000100077882 */ /* 0x000fe20000000000 */
[----:B------:R-:W-:Y:S02]  /*0590*/  ULEA UR8, UR37, UR8, 0x18 ;  /* 0x0000000825087291 */ /* 0x000fe4000f8ec0ff */
[----:B------:R-:W-:-:S04]  /*05a0*/  UIADD3 UR12, UPT, UPT, -UR7, 0x100000, URZ ;  /* 0x00100000070c7890 */ /* 0x000fc8000fffe1ff */
[----:B------:R-:W-:Y:S02]  /*05b0*/  USHF.L.U32 UR13, UR12, 0xb, URZ ;  /* 0x0000000b0c0d7899 */ /* 0x000fe400080006ff */
[----:B------:R-:W-:Y:S01]  /*05c0*/  USHF.L.U32 UR12, UR12, 0x1, URZ ;  /* 0x000000010c0c7899 */ /* 0x000fe200080006ff */
[----:B------:R-:W-:Y:S01]  /*05d0*/  ELECT P0, URZ, PT ;  /* 0x0000000000ff782f */ /* 0x000fe20003800000 */
[----:B------:R-:W3:Y:S10]  /*05e0*/  FENCE.VIEW.ASYNC.S ;  /* 0x00000000000073c6 */ /* 0x000ef40000000000 */
[----:B---3--:R3:W4:Y:S01]  /*05f0*/  SYNCS.EXCH.64 URZ, [UR8], UR12 ;  /* 0x0000000c08ff75b2 */ /* 0x0087220008000100 */
[----:B------:R3:W1:Y:S01]  /*0600*/  SYNCS.EXCH.64 URZ, [UR8+0x18], UR12 ;  /* 0x0000180c08ff75b2 */ /* 0x0006620008000100 */
[----:B------:R3:W1:Y:S01]  /*0610*/  SYNCS.EXCH.64 URZ, [UR8+0x8], UR12 ;  /* 0x0000080c08ff75b2 */ /* 0x0006620008000100 */
[----:B------:R3:W1:Y:S01]  /*0620*/  SYNCS.EXCH.64 URZ, [UR8+0x20], UR12 ;  /* 0x0000200c08ff75b2 */ /* 0x0006620008000100 */
[----:B------:R3:W1:Y:S01]  /*0630*/  SYNCS.EXCH.64 URZ, [UR8+0x10], UR12 ;  /* 0x0000100c08ff75b2 */ /* 0x0006620008000100 */
[----:B------:R3:W1:Y:S01]  /*0640*/  SYNCS.EXCH.64 URZ, [UR8+0x28], UR12 ;  /* 0x0000280c08ff75b2 */ /* 0x0006620008000100 */
[----:B------:R-:W-:Y:S01]  /*0650*/  NOP ;  /* 0x0000000000007918 */ /* 0x000fe20000000000 */
.L_x_9:
[----:B------:R-:W2:Y:S01]  /*0660*/  SHFL.IDX PT, R0, R70, RZ, 0x1f ;  /* 0x00001fff46007589 */ /* 0x000ea200000e0000 */
[----:B------:R-:W-:Y:S01]  /*0670*/  NOP ;  /* 0x0000000000007918 */ /* 0x000fe20000000000 */
[----:B--2---:R-:W-:-:S13]  /*0680*/  ISETP.NE.AND P0, PT, R0, 0x1, PT ;  /* 0x000000010000780c */ /* 0x004fda0003f05270 */
[----:B------:R-:W-:Y:S05]  /*0690*/  @P0 BRA `(.L_x_10) ;  /* 0x00000000004c0947 */ /* 0x000fea0003800000 */
[----:B------:R-:W-:Y:S01]  /*06a0*/  UMOV UR9, 0x400 ;  /* 0x0000040000097882 */ /* 0x000fe20000000000 */
[----:B---3--:R-:W-:Y:S01]  /*06b0*/  UMOV UR8, 0x20 ;  /* 0x0000002000087882 */ /* 0x008fe20000000000 */
[----:B------:R-:W-:Y:S01]  /*06c0*/  UMOV UR7, 0x80 ;  /* 0x0000008000077882 */ /* 0x000fe20000000000 */
[----:B------:R-:W-:Y:S02]  /*06d0*/  ULEA UR9, UR37, UR9, 0x18 ;  /* 0x0000000925097291 */ /* 0x000fe4000f8ec0ff */
[----:B------:R-:W-:-:S04]  /*06e0*/  UIADD3 UR12, UPT, UPT, -UR8, 0x100000, URZ ;  /* 0x00100000080c7890 */ /* 0x000fc8000fffe1ff */
[----:B------:R-:W-:Y:S02]  /*06f0*/  USHF.L.U32 UR13, UR12, 0xb, URZ ;  /* 0x0000000b0c0d7899 */ /* 0x000fe400080006ff */
[----:B------:R-:W-:Y:S02]  /*0700*/  USHF.L.U32 UR12, UR12, 0x1, URZ ;  /* 0x000000010c0c7899 */ /* 0x000fe400080006ff */
[----:B------:R-:W-:-:S04]  /*0710*/  UIADD3 UR14, UPT, UPT, -UR7, 0x100000, URZ ;  /* 0x00100000070e7890 */ /* 0x000fc8000fffe1ff */
[----:B------:R-:W-:Y:S02]  /*0720*/  USHF.L.U32 UR15, UR14, 0xb, URZ ;  /* 0x0000000b0e0f7899 */ /* 0x000fe400080006ff */
[----:B------:R-:W-:Y:S01]  /*0730*/  USHF.L.U32 UR14, UR14, 0x1, URZ ;  /* 0x000000010e0e7899 */ /* 0x000fe200080006ff */
[----:B------:R-:W-:Y:S01]  /*0740*/  ELECT P0, URZ, PT ;  /* 0x0000000000ff782f */ /* 0x000fe20003800000 */
[----:B------:R-:W2:Y:S02]  /*0750*/  FENCE.VIEW.ASYNC.S ;  /* 0x00000000000073c6 */ /* 0x000ea40000000000 */
[----:B--2---:R2:W3:Y:S08]  /*0760*/  SYNCS.EXCH.64 URZ, [UR9+0x30], UR12 ;  /* 0x0000300c09ff75b2 */ /* 0x0044f00008000100 */
[----:B------:R2:W1:Y:S01]  /*0770*/  SYNCS.EXCH.64 URZ, [UR9+0x48], UR14 ;  /* 0x0000480e09ff75b2 */ /* 0x0004620008000100 */
[----:B------:R2:W1:Y:S01]  /*0780*/  SYNCS.EXCH.64 URZ, [UR9+0x38], UR12 ;  /* 0x0000380c09ff75b2 */ /* 0x0004620008000100 */
[----:B------:R2:W1:Y:S01]  /*0790*/  SYNCS.EXCH.64 URZ, [UR9+0x50], UR14 ;  /* 0x0000500e09ff75b2 */ /* 0x0004620008000100 */
[----:B------:R2:W1:Y:S01]  /*07a0*/  SYNCS.EXCH.64 URZ, [UR9+0x40], UR12 ;  /* 0x0000400c09ff75b2 */ /* 0x0004620008000100 */
[----:B------:R2:W1:Y:S01]  /*07b0*/  SYNCS.EXCH.64 URZ, [UR9+0x58], UR14 ;  /* 0x0000580e09ff75b2 */ /* 0x0004620008000100 */
[----:B------:R-:W-:Y:S01]  /*07c0*/  NOP ;  /* 0x0000000000007918 */ /* 0x000fe20000000000 */
.L_x_10:
[----:B------:R-:W4:Y:S01]  /*07d0*/  SHFL.IDX PT, R0, R70, RZ, 0x1f ;  /* 0x00001fff46007589 */ /* 0x000f2200000e0000 */
[----:B------:R-:W-:Y:S01]  /*07e0*/  NOP ;  /* 0x0000000000007918 */ /* 0x000fe20000000000 */
[----:B----4-:R-:W-:-:S13]  /*07f0*/  ISETP.NE.AND P0, PT, R0, 0x3, PT ;  /* 0x000000030000780c */ /* 0x010fda0003f05270 */
[----:B------:R-:W-:Y:S05]  /*0800*/  @P0 BRA `(.L_x_11) ;  /* 0x00000000002c0947 */ /* 0x000fea0003800000 */
[----:B---3--:R-:W-:Y:S01]  /*0810*/  UMOV UR8, 0x400 ;  /* 0x0000040000087882 */ /* 0x008fe20000000000 */
[----:B------:R-:W-:Y:S01]  /*0820*/  UMOV UR7, 0x20 ;  /* 0x0000002000077882 */ /* 0x000fe20000000000 */
[----:B------:R-:W-:Y:S02]  /*0830*/  ULEA UR8, UR37, UR8, 0x18 ;  /* 0x0000000825087291 */ /* 0x000fe4000f8ec0ff */
[----:B--2---:R-:W-:-:S04]  /*0840*/  UIADD3 UR12, UPT, UPT, -UR7, 0x100000, URZ ;  /* 0x00100000070c7890 */ /* 0x004fc8000fffe1ff */
[----:B------:R-:W-:Y:S02]  /*0850*/  USHF.L.U32 UR13, UR12, 0xb, URZ ;  /* 0x0000000b0c0d7899 */ /* 0x000fe400080006ff */
[----:B------:R-:W-:Y:S01]  /*0860*/  USHF.L.U32 UR12, UR12, 0x1, URZ ;  /* 0x000000010c0c7899 */ /* 0x000fe200080006ff */
[----:B------:R-:W-:Y:S01]  /*0870*/  ELECT P0, URZ, PT ;  /* 0x0000000000ff782f */ /* 0x000fe20003800000 */
[----:B------:R-:W2:Y:S10]  /*0880*/  FENCE.VIEW.ASYNC.S ;  /* 0x00000000000073c6 */ /* 0x000eb40000000000 */
[----:B--2---:R4:W2:Y:S01]  /*0890*/  SYNCS.EXCH.64 URZ, [UR8+0x60], UR12 ;  /* 0x0000600c08ff75b2 */ /* 0x0048a20008000100 */
[----:B------:R4:W3:Y:S02]  /*08a0*/  SYNCS.EXCH.64 URZ, [UR8+0x68], UR12 ;  /* 0x0000680c08ff75b2 */ /* 0x0008e40008000100 */
[----:B----4-:R-:W-:Y:S01]  /*08b0*/  NOP ;  /* 0x0000000000007918 */ /* 0x010fe20000000000 */
.L_x_11:
[----:B------:R-:W4:Y:S01]  /*08c0*/  SHFL.IDX PT, R0, R70, RZ, 0x1f ;  /* 0x00001fff46007589 */ /* 0x000f2200000e0000 */
[----:B------:R-:W-:Y:S01]  /*08d0*/  NOP ;  /* 0x0000000000007918 */ /* 0x000fe20000000000 */
[----:B----4-:R-:W-:-:S13]  /*08e0*/  ISETP.NE.AND P0, PT, R0, 0x4, PT ;  /* 0x000000040000780c */ /* 0x010fda0003f05270 */
[----:B------:R-:W-:Y:S05]  /*08f0*/  @P0 BRA `(.L_x_12) ;  /* 0x0000000000480947 */ /* 0x000fea0003800000 */
[----:B--2---:R-:W-:Y:S01]  /*0900*/  UMOV UR9, 0x1e0 ;  /* 0x000001e000097882 */ /* 0x004fe20000000000 */
[----:B---3--:R-:W-:Y:S01]  /*0910*/  UMOV UR8, 0x400 ;  /* 0x0000040000087882 */ /* 0x008fe20000000000 */
[----:B------:R-:W-:Y:S01]  /*0920*/  USEL UR9, UR9, 0x1a0, UP5 ;  /* 0x000001a009097887 */ /* 0x000fe2000a800000 */
        /* <DEDUP_REMOVED lines=10> */
[----:B--2---:R4:W2:Y:S08]  /*09d0*/  SYNCS.EXCH.64 URZ, [UR8+0x70], UR12 ;  /* 0x0000700c08ff75b2 */ /* 0x0048b00008000100 */
[----:B------:R4:W3:Y:S01]  /*09e0*/  SYNCS.EXCH.64 URZ, [UR8+0x80], UR14 ;  /* 0x0000800e08ff75b2 */ /* 0x0008e20008000100 */
[----:B------:R4:W1:Y:S01]  /*09f0*/  SYNCS.EXCH.64 URZ, [UR8+0x78], UR12 ;  /* 0x0000780c08ff75b2 */ /* 0x0008620008000100 */
[----:B------:R4:W1:Y:S02]  /*0a00*/  SYNCS.EXCH.64 URZ, [UR8+0x88], UR14 ;  /* 0x0000880e08ff75b2 */ /* 0x0008640008000100 */
[----:B----4-:R-:W-:Y:S01]  /*0a10*/  NOP ;  /* 0x0000000000007918 */ /* 0x010fe20000000000 */
.L_x_12:
[----:B------:R-:W4:Y:S01]  /*0a20*/  SHFL.IDX PT, R0, R70, RZ, 0x1f ;  /* 0x00001fff46007589 */ /* 0x000f2200000e0000 */
[----:B------:R-:W-:Y:S01]  /*0a30*/  NOP ;  /* 0x0000000000007918 */ /* 0x000fe20000000000 */
[----:B----4-:R-:W-:-:S13]  /*0a40*/  ISETP.NE.AND P0, PT, R0, 0x5, PT ;  /* 0x000000050000780c */ /* 0x010fda0003f05270 */
[----:B------:R-:W-:Y:S05]  /*0a50*/  @P0 BRA `(.L_x_13) ;  /* 0x0000000000540947 */ /* 0x000fea0003800000 */
[----:B--2---:R-:W-:Y:S01]  /*0a60*/  UMOV UR9, 0x400 ;  /* 0x0000040000097882 */ /* 0x004fe20000000000 */
        /* <DEDUP_REMOVED lines=14> */
[----:B------:R4:W1:Y:S01]  /*0b50*/  SYNCS.EXCH.64 URZ, [UR9+0xb8], UR14 ;  /* 0x0000b80e09ff75b2 */ /* 0x0008620008000100 */
[----:B------:R4:W1:Y:S01]  /*0b60*/  SYNCS.EXCH.64 URZ, [UR9+0xa0], UR12 ;  /* 0x0000a00c09ff75b2 */ /* 0x0008620008000100 */
[----:B------:R4:W1:Y:S01]  /*0b70*/  SYNCS.EXCH.64 URZ, [UR9+0xc0], UR14 ;  /* 0x0000c00e09ff75b2 */ /* 0x0008620008000100 */
[----:B------:R4:W1:Y:S01]  /*0b80*/  SYNCS.EXCH.64 URZ, [UR9+0xa8], UR12 ;  /* 0x0000a80c09ff75b2 */ /* 0x0008620008000100 */
[----:B------:R4:W1:Y:S02]  /*0b90*/  SYNCS.EXCH.64 URZ, [UR9+0xc8], UR14 ;  /* 0x0000c80e09ff75b2 */ /* 0x0008640008000100 */
[----:B----4-:R-:W-:Y:S01]  /*0ba0*/  NOP ;  /* 0x0000000000007918 */ /* 0x010fe20000000000 */
.L_x_13:
[----:B------:R-:W4:Y:S01]  /*0bb0*/  SHFL.IDX PT, R0, R70, RZ, 0x1f ;  /* 0x00001fff46007589 */ /* 0x000f2200000e0000 */
[----:B------:R-:W-:Y:S01]  /*0bc0*/  ISETP.NE.OR P1, PT, RZ, UR10, !P1 ;  /* 0x0000000aff007c0c */ /* 0x000fe2000cf25670 */
        /* <DEDUP_REMOVED lines=12> */
[----:B------:R4:W3:Y:S01]  /*0c90*/  SYNCS.EXCH.64 URZ, [UR8+0xe0], UR12 ;  /* 0x0000e00c08ff75b2 */ /* 0x0008e20008000100 */
[----:B------:R4:W1:Y:S01]  /*0ca0*/  SYNCS.EXCH.64 URZ, [UR8+0xd8], UR12 ;  /* 0x0000d80c08ff75b2 */ /* 0x0008620008000100 */
[----:B------:R4:W1:Y:S02]  /*0cb0*/  SYNCS.EXCH.64 URZ, [UR8+0xe8], UR12 ;  /* 0x0000e80c08ff75b2 */ /* 0x0008640008000100 */
[----:B----4-:R-:W-:Y:S01]  /*0cc0*/  NOP ;  /* 0x0000000000007918 */ /* 0x010fe20000000000 */
.L_x_14:
[----:B------:R-:W-:Y:S01]  /*0cd0*/  VOTEU.ALL UP1, P1 ;  /* 0x0000000000ff7886 */ /* 0x000fe20000820000 */
[----:B---3--:R-:W3:Y:S01]  /*0ce0*/  LDCU UR8, c[0x0][0x36c] ;  /* 0x00006d80ff0877ac */ /* 0x008ee20008000800 */
[----:B------:R-:W-:Y:S01]  /*0cf0*/  NOP ;  /* 0x0000000000007918 */ /* 0x000fe20000000000 */
[----:B------:R-:W-:Y:S01]  /*0d00*/  LOP3.LUT R10, R74, 0x1f, RZ, 0xc0, !PT ;  /* 0x0000001f4a0a7812 */ /* 0x000fe200078ec0ff */
[----:B--2---:R-:W-:Y:S01]  /*0d10*/  UMOV UR12, 0x20 ;  /* 0x00000020000c7882 */ /* 0x004fe20000000000 */
[----:B------:R-:W-:Y:S01]  /*0d20*/  @!UP1 UMOV UR7, 0x400 ;  /* 0x0000040000079882 */ /* 0x000fe20000000000 */
[----:B------:R-:W-:-:S04]  /*0d30*/  @!UP1 UIADD3 UR12, UPT, UPT, -UR12, 0x100000, URZ ;  /* 0x001000000c0c9890 */ /* 0x000fc8000fffe1ff */
[----:B------:R-:W-:Y:S02]  /*0d40*/  @!UP1 USHF.L.U32 UR13, UR12, 0xb, URZ ;  /* 0x0000000b0c0d9899 */ /* 0x000fe400080006ff */
[----:B------:R-:W-:Y:S02]  /*0d50*/  @!UP1 USHF.L.U32 UR12, UR12, 0x1, URZ ;  /* 0x000000010c0c9899 */ /* 0x000fe400080006ff */
[----:B------:R-:W-:Y:S01]  /*0d60*/  @!UP1 ULEA UR7, UR37, UR7, 0x18 ;  /* 0x0000000725079291 */ /* 0x000fe2000f8ec0ff */
[----:B------:R-:W-:Y:S01]  /*0d70*/  VOTEU.ALL UP1, P1 ;  /* 0x0000000000ff7886 */ /* 0x000fe20000820000 */
[----:B------:R-:W-:Y:S01]  /*0d80*/  UISETP.NE.AND UP4, UPT, UR10, URZ, UPT ;  /* 0x000000ff0a00728c */ /* 0x000fe2000bf85270 */
[----:B------:R-:W2:Y:S09]  /*0d90*/  FENCE.VIEW.ASYNC.S ;  /* 0x00000000000073c6 */ /* 0x000eb20000000000 */
[----:B--2---:R2:W4:Y:S01]  /*0da0*/  @!UP1 SYNCS.EXCH.64 URZ, [UR7+0xf0], UR12 ;  /* 0x0000f00c07ff95b2 */ /* 0x0045220008000100 */
[----:B---3--:R-:W-:-:S09]  /*0db0*/  UISETP.EQ.U32.AND UP1, UPT, UR8, 0x1, UPT ;  /* 0x000000010800788c */ /* 0x008fd2000bf22070 */
[----:B------:R-:W-:Y:S05]  /*0dc0*/  BRA.U !UP1, `(.L_x_15) ;  /* 0x0000000109087547 */ /* 0x000fea000b800000 */
[----:B-1--4-:R-:W-:Y:S01]  /*0dd0*/  UCGABAR_ARV ;  /* 0x00000000000079c7 */ /* 0x012fe20008000000 */
[----:B------:R-:W-:Y:S05]  /*0de0*/  BRA `(.L_x_16) ;  /* 0x0000000000047947 */ /* 0x000fea0003800000 */
.L_x_15:
[----:B-1--4-:R-:W-:Y:S01]  /*0df0*/  NOP ;  /* 0x0000000000007918 */ /* 0x012fe20000000000 */
.L_x_16:
[----:B------:R-:W1:Y:S01]  /*0e00*/  S2R R11, SR_CTAID.X ;  /* 0x00000000000b7919 */ /* 0x000e620000002500 */
[----:B------:R-:W-:-:S05]  /*0e10*/  CS2R.32 R60, SR_CgaSize ;  /* 0x00000000003c7805 */ /* 0x000fca0000008a00 */
[----:B------:R-:W-:-:S05]  /*0e20*/  IMAD R60, R60, -0xa0, RZ ;  /* 0xffffff603c3c7824 */ /* 0x000fca00078e02ff */
[----:B------:R-:W-:-:S14]  /*0e30*/  R2UR UR8, R60 ;  /* 0x000000003c0872ca */ /* 0x000fdc00000e0000 */
[----:B------:R-:W3:Y:S01]  /*0e40*/  LDCU UR8, c[0x0][UR8+0x2b0] ;  /* 0x00005600080877ac */ /* 0x000ee20008000800 */
[----:B------:R-:W-:-:S05]  /*0e50*/  CS2R.32 R0, SR_CgaSize ;  /* 0x0000000000007805 */ /* 0x000fca0000008a00 */
[----:B------:R-:W-:-:S06]  /*0e60*/  IMAD R0, R0, -0xa0, RZ ;  /* 0xffffff6000007824 */ /* 0x000fcc00078e02ff */
[----:B------:R-:W4:Y:S01]  /*0e70*/  LDC R0, c[0x0][R0+0x2a0] ;  /* 0x0000a80000007b82 */ /* 0x000f220000000800 */
[----:B------:R-:W-:Y:S01]  /*0e80*/  PRMT R8, RZ, 0x7610, R8 ;  /* 0x00007610ff087816 */ /* 0x000fe20000000008 */
[----:B------:R-:W3:Y:S01]  /*0e90*/  S2R R20, SR_CTAID.Y ;  /* 0x0000000000147919 */ /* 0x000ee20000002600 */
[----:B------:R-:W-:-:S05]  /*0ea0*/  CS2R.32 R60, SR_CgaSize ;  /* 0x00000000003c7805 */ /* 0x000fca0000008a00 */
[----:B------:R-:W-:-:S05]  /*0eb0*/  IMAD R60, R60, -0xa0, RZ ;  /* 0xffffff603c3c7824 */ /* 0x000fca00078e02ff */
[----:B--2---:R-:W-:-:S14]  /*0ec0*/  R2UR UR7, R60 ;  /* 0x000000003c0772ca */ /* 0x004fdc00000e0000 */
[----:B------:R-:W2:Y:S01]  /*0ed0*/  LDCU UR7, c[0x0][UR7+0x2b4] ;  /* 0x00005680070777ac */ /* 0x000ea20008000800 */
[----:B------:R-:W-:Y:S01]  /*0ee0*/  UISETP.NE.AND UP2, UPT, UR10, 0x2, UPT ;  /* 0x000000020a00788c */ /* 0x000fe2000bf45270 */
[----:B------:R-:W3:Y:S01]  /*0ef0*/  LDC R9, c[0x0][0xb24] ;  /* 0x0002c900ff097b82 */ /* 0x000ee20000000800 */
[----:B------:R-:W-:-:S05]  /*0f00*/  CS2R.32 R58, SR_CgaSize ;  /* 0x00000000003a7805 */ /* 0x000fca0000008a00 */
[----:B------:R-:W-:-:S06]  /*0f10*/  IMAD R58, R58, -0xa0, RZ ;  /* 0xffffff603a3a7824 */ /* 0x000fcc00078e02ff */
[----:B------:R-:W4:Y:S08]  /*0f20*/  LDC R58, c[0x0][R58+0x2a4] ;  /* 0x0000a9003a3a7b82 */ /* 0x000f300000000800 */
[----:B------:R-:W4:Y:S01]  /*0f30*/  LDC R26, c[0x0][0xb24] ;  /* 0x0002c900ff1a7b82 */ /* 0x000f220000000800 */
[----:B-1----:R-:W-:Y:S01]  /*0f40*/  I2FP.F32.U32 R4, R11 ;  /* 0x0000000b00047245 */ /* 0x002fe20000201000 */
[----:B------:R-:W-:-:S06]  /*0f50*/  IMAD.MOV.U32 R21, RZ, RZ, R11 ;  /* 0x000000ffff157224 */ /* 0x000fcc00078e000b */
[----:B------:R-:W1:Y:S01]  /*0f60*/  S2UR UR36, SR_CTAID.Z ;  /* 0x00000000002479c3 */ /* 0x000e620000002700 */
[----:B---3--:R-:W-:Y:S02]  /*0f70*/  ISETP.GE.AND P0, PT, R9, 0x1, PT ;  /* 0x000000010900780c */ /* 0x008fe40003f06270 */
[----:B------:R-:W-:Y:S01]  /*0f80*/  I2FP.F32.U32 R2, R20 ;  /* 0x0000001400027245 */ /* 0x000fe20000201000 */
[----:B------:R-:W-:-:S04]  /*0f90*/  FMUL R4, R4, UR8 ;  /* 0x0000000804047c20 */ /* 0x000fc80008400000 */
[----:B--2---:R-:W-:Y:S01]  /*0fa0*/  FMUL R2, R2, UR7 ;  /* 0x0000000702027c20 */ /* 0x004fe20008400000 */
[----:B------:R-:W2:Y:S01]  /*0fb0*/  F2I.U32.TRUNC.NTZ R60, R4 ;  /* 0x00000004003c7305 */ /* 0x000ea2000020f000 */
[----:B------:R-:W3:Y:S07]  /*0fc0*/  LDCU UR7, c[0x0][0xb30] ;  /* 0x00016600ff0777ac */ /* 0x000eee0008000800 */
[----:B------:R-:W1:Y:S01]  /*0fd0*/  F2I.U32.TRUNC.NTZ R3, R2 ;  /* 0x0000000200037305 */ /* 0x000e62000020f000 */
[----:B--2---:R-:W-:-:S04]  /*0fe0*/  IMAD.MOV R60, RZ, RZ, -R60 ;  /* 0x000000ffff3c7224 */ /* 0x004fc800078e0a3c */
[----:B----4-:R-:W-:Y:S01]  /*0ff0*/  IMAD R60, R0, R60, R11 ;  /* 0x0000003c003c7224 */ /* 0x010fe200078e020b */
[----:B------:R-:W-:Y:S01]  /*1000*/  PRMT R0, RZ, 0x7610, R0 ;  /* 0x00007610ff007816 */ /* 0x000fe20000000000 */
[----:B---3--:R-:W-:Y:S01]  /*1010*/  UISETP.NE.AND UP3, UPT, UR7, 0x1, UPT ;  /* 0x000000010700788c */ /* 0x008fe2000bf65270 */
[----:B-1----:R-:W-:-:S05]  /*1020*/  IADD3 R3, PT, PT, -R3, RZ, RZ ;  /* 0x000000ff03037210 */ /* 0x002fca0007ffe1ff */
[----:B------:R-:W-:Y:S01]  /*1030*/  IMAD R58, R58, R3, R20 ;  /* 0x000000033a3a7224 */ /* 0x000fe200078e0214 */
[----:B------:R-:W-:Y:S06]  /*1040*/  BRA.U UP4, `(.L_x_17) ;  /* 0x0000000104247547 */ /* 0x000fec000b800000 */
[----:B------:R-:W-:Y:S01]  /*1050*/  ISETP.NE.AND P1, PT, R58, RZ, PT ;  /* 0x000000ff3a00720c */ /* 0x000fe20003f25270 */
[----:B------:R-:W-:Y:S01]  /*1060*/  IMAD.MOV.U32 R0, RZ, RZ, 0x3 ;  /* 0x00000003ff007424 */ /* 0x000fe200078e00ff */
[C---:B------:R-:W-:Y:S02]  /*1070*/  LOP3.LUT R3, R60.reuse, 0xfffffffe, RZ, 0xc0, !PT ;  /* 0xfffffffe3c037812 */ /* 0x040fe400078ec0ff */
[----:B------:R-:W-:Y:S02]  /*1080*/  ISETP.LT.U32.OR P1, PT, R60, 0x2, !P1 ;  /* 0x000000023c00780c */ /* 0x000fe40004f21470 */
[----:B------:R-:W-:Y:S02]  /*1090*/  SHF.L.U32 R0, R0, R3, RZ ;  /* 0x0000000300007219 */ /* 0x000fe400000006ff */
[----:B------:R-:W-:Y:S02]  /*10a0*/  SEL R5, RZ, 0x1, !P1 ;  /* 0x00000001ff057807 */ /* 0x000fe40004800000 */
[----:B------:R-:W-:-:S05]  /*10b0*/  SEL R2, RZ, 0x2, !P1 ;  /* 0x00000002ff027807 */ /* 0x000fca0004800000 */
[----:B------:R-:W-:-:S05]  /*10c0*/  IMAD.IADD R2, R5, 0x1, R2 ;  /* 0x0000000105027824 */ /* 0x000fca00078e0202 */
[----:B------:R-:W-:Y:S02]  /*10d0*/  PRMT R8, R2, 0x7610, R8 ;  /* 0x0000761002087816 */ /* 0x000fe40000000008 */
.L_x_17:
[----:B------:R-:W-:Y:S05]  /*10e0*/  @!P0 BRA `(.L_x_18) ;  /* 0x0000000000b88947 */ /* 0x000fea0003800000 */
[----:B------:R-:W1:Y:S01]  /*10f0*/  LDC.64 R4, c[0x0][0xb18] ;  /* 0x0002c600ff047b82 */ /* 0x000e620000000a00 */
[----:B------:R-:W-:-:S07]  /*1100*/  ISETP.NE.AND P0, PT, R9, 0x1, PT ;  /* 0x000000010900780c */ /* 0x000fce0003f05270 */
[----:B------:R-:W2:Y:S08]  /*1110*/  LDC R14, c[0x0][0xb0c] ;  /* 0x0002c300ff0e7b82 */ /* 0x000eb00000000800 */
[----:B------:R-:W3:Y:S08]  /*1120*/  LDC R13, c[0x0][0x370] ;  /* 0x0000dc00ff0d7b82 */ /* 0x000ef00000000800 */
[----:B------:R-:W4:Y:S01]  /*1130*/  LDC R16, c[0x0][0x374] ;  /* 0x0000dd00ff107b82 */ /* 0x000f220000000800 */
[----:B-1----:R-:W-:-:S07]  /*1140*/  ISETP.NE.AND P1, PT, R4, 0x1, PT ;  /* 0x000000010400780c */ /* 0x002fce0003f25270 */
[----:B------:R-:W3:Y:S01]  /*1150*/  LDC.64 R6, c[0x0][0xb10] ;  /* 0x0002c400ff067b82 */ /* 0x000ee20000000a00 */
[----:B--2---:R-:W-:-:S07]  /*1160*/  ISETP.NE.AND P2, PT, R14, 0x1, PT ;  /* 0x000000010e00780c */ /* 0x004fce0003f45270 */
[----:B------:R-:W1:Y:S08]  /*1170*/  LDC R12, c[0x0][0xb20] ;  /* 0x0002c800ff0c7b82 */ /* 0x000e700000000800 */
[----:B------:R-:W2:Y:S01]  /*1180*/  LDC.64 R2, c[0x0][0xb28] ;  /* 0x0002ca00ff027b82 */ /* 0x000ea20000000a00 */
[----:B----4-:R-:W-:-:S04]  /*1190*/  IMAD.HI.U32 R15, R16, R5, RZ ;  /* 0x00000005100f7227 */ /* 0x010fc800078e00ff */
[----:B------:R-:W-:-:S04]  /*11a0*/  IMAD.HI.U32 R5, R20, R5, RZ ;  /* 0x0000000514057227 */ /* 0x000fc800078e00ff */
[----:B---3--:R-:W-:-:S04]  /*11b0*/  IMAD.HI.U32 R18, R13, R6, RZ ;  /* 0x000000060d127227 */ /* 0x008fc800078e00ff */
[C---:B------:R-:W-:Y:S01]  /*11c0*/  IMAD.HI.U32 R22, R11.reuse, R6, RZ ;  /* 0x000000060b167227 */ /* 0x040fe200078e00ff */
[-C--:B------:R-:W-:Y:S02]  /*11d0*/  @P2 SHF.R.U32.HI R13, RZ, R7.reuse, R18 ;  /* 0x00000007ff0d2219 */ /* 0x080fe40000011612 */
[-C--:B-1----:R-:W-:Y:S02]  /*11e0*/  @P1 SHF.R.U32.HI R16, RZ, R12.reuse, R15 ;  /* 0x0000000cff101219 */ /* 0x082fe4000001160f */
[----:B------:R-:W-:Y:S02]  /*11f0*/  SHF.R.U32.HI R5, RZ, R12, R5 ;  /* 0x0000000cff057219 */ /* 0x000fe40000011605 */
[----:B------:R-:W-:Y:S02]  /*1200*/  SHF.R.U32.HI R22, RZ, R7, R22 ;  /* 0x00000007ff167219 */ /* 0x000fe40000011616 */
[----:B------:R-:W-:Y:S01]  /*1210*/  SEL R5, R20, R5, !P1 ;  /* 0x0000000514057207 */ /* 0x000fe20004800000 */
[----:B--2---:R-:W-:Y:S01]  /*1220*/  IMAD.HI.U32 R18, R16, R2, RZ ;  /* 0x0000000210127227 */ /* 0x004fe200078e00ff */
[----:B------:R-:W-:-:S02]  /*1230*/  SEL R21, R11, R22, !P2 ;  /* 0x000000160b157207 */ /* 0x000fc40005000000 */
[----:B------:R-:W-:Y:S01]  /*1240*/  IADD3 R7, PT, PT, -R5, RZ, RZ ;  /* 0x000000ff05077210 */ /* 0x000fe20007ffe1ff */
[----:B------:R-:W-:Y:S01]  /*1250*/  IMAD.HI.U32 R6, R13, R2, RZ ;  /* 0x000000020d067227 */ /* 0x000fe200078e00ff */
[----:B------:R-:W-:-:S03]  /*1260*/  @P0 SHF.R.U32.HI R16, RZ, R3, R18 ;  /* 0x00000003ff100219 */ /* 0x000fc60000011612 */
[----:B------:R-:W-:Y:S01]  /*1270*/  IMAD R7, R4, R7, R20 ;  /* 0x0000000704077224 */ /* 0x000fe200078e0214 */
[----:B------:R-:W-:Y:S01]  /*1280*/  @P0 SHF.R.U32.HI R13, RZ, R3, R6 ;  /* 0x00000003ff0d0219 */ /* 0x000fe20000011606 */
[----:B------:R-:W-:-:S04]  /*1290*/  IMAD R16, R16, R9, RZ ;  /* 0x0000000910107224 */ /* 0x000fc800078e02ff */
[----:B------:R-:W-:Y:S01]  /*12a0*/  IMAD R6, R13, R9, RZ ;  /* 0x000000090d067224 */ /* 0x000fe200078e02ff */
[----:B------:R-:W-:-:S04]  /*12b0*/  ISETP.GE.AND P1, PT, R5, R16, PT ;  /* 0x000000100500720c */ /* 0x000fc80003f26270 */
[----:B------:R-:W-:Y:S01]  /*12c0*/  ISETP.GE.OR P1, PT, R21, R6, P1 ;  /* 0x000000061500720c */ /* 0x000fe20000f26670 */
[----:B------:R-:W-:-:S05]  /*12d0*/  IMAD.HI.U32 R6, R5, R2, RZ ;  /* 0x0000000205067227 */ /* 0x000fca00078e00ff */
[----:B------:R-:W-:-:S04]  /*12e0*/  SHF.R.U32.HI R6, RZ, R3, R6 ;  /* 0x00000003ff067219 */ /* 0x000fc80000011606 */
[----:B------:R-:W-:-:S03]  /*12f0*/  SEL R6, R5, R6, !P0 ;  /* 0x0000000605067207 */ /* 0x000fc60004000000 */
[----:B------:R-:W-:Y:S01]  /*1300*/  @!P1 IMAD.HI.U32 R12, R21, R2, RZ ;  /* 0x00000002150c9227 */ /* 0x000fe200078e00ff */
[----:B------:R-:W-:-:S04]  /*1310*/  IADD3 R2, PT, PT, -R6, RZ, RZ ;  /* 0x000000ff06027210 */ /* 0x000fc80007ffe1ff */
[----:B------:R-:W-:Y:S01]  /*1320*/  @!P1 SHF.R.U32.HI R12, RZ, R3, R12 ;  /* 0x00000003ff0c9219 */ /* 0x000fe2000001160c */
[----:B------:R-:W-:-:S03]  /*1330*/  IMAD R2, R9, R2, R5 ;  /* 0x0000000209027224 */ /* 0x000fc600078e0205 */
[----:B------:R-:W-:-:S05]  /*1340*/  @!P1 SEL R3, R21, R12, !P0 ;  /* 0x0000000c15039207 */ /* 0x000fca0004000000 */
[--C-:B------:R-:W-:Y:S02]  /*1350*/  @!P1 IMAD.IADD R6, R6, 0x1, -R3.reuse ;  /* 0x0000000106069824 */ /* 0x100fe400078e0a03 */
[----:B------:R-:W-:Y:S01]  /*1360*/  @!P1 IMAD R3, R2, R13, R3 ;  /* 0x0000000d02039224 */ /* 0x000fe200078e0203 */
[----:B------:R-:W-:Y:S01]  /*1370*/  IADD3 R2, PT, PT, -R21, RZ, RZ ;  /* 0x000000ff15027210 */ /* 0x000fe20007ffe1ff */
[----:B------:R-:W-:Y:S02]  /*1380*/  @!P1 IMAD R5, R6, R9, R21 ;  /* 0x0000000906059224 */ /* 0x000fe400078e0215 */
[----:B------:R-:W-:Y:S02]  /*1390*/  @!P1 IMAD.MOV.U32 R21, RZ, RZ, R3 ;  /* 0x000000ffff159224 */ /* 0x000fe400078e0003 */
[----:B------:R-:W-:Y:S02]  /*13a0*/  IMAD R2, R14, R2, R11 ;  /* 0x000000020e027224 */ /* 0x000fe400078e020b */
[----:B------:R-:W-:-:S02]  /*13b0*/  IMAD R20, R5, R4, R7 ;  /* 0x0000000405147224 */ /* 0x000fc400078e0207 */
[----:B------:R-:W-:Y:S02]  /*13c0*/  IMAD R21, R21, R14, R2 ;  /* 0x0000000e15157224 */ /* 0x000fe400078e0202 */
.L_x_18:
[----:B------:R-:W-:Y:S05]  /*13d0*/  BRA.U UP3, `(.L_x_19) ;  /* 0x0000000103407547 */ /* 0x000fea000b800000 */
[----:B------:R-:W1:Y:S08]  /*13e0*/  LDC.64 R4, c[0x0][0xb10] ;  /* 0x0002c400ff047b82 */ /* 0x000e700000000a00 */
[----:B------:R-:W2:Y:S08]  /*13f0*/  LDC.64 R2, c[0x0][0xb18] ;  /* 0x0002c600ff027b82 */ /* 0x000eb00000000a00 */
[----:B------:R-:W3:Y:S08]  /*1400*/  LDC R6, c[0x0][0xb20] ;  /* 0x0002c800ff067b82 */ /* 0x000ef00000000800 */
[----:B------:R-:W4:Y:S01]  /*1410*/  LDC R12, c[0x0][0xb0c] ;  /* 0x0002c300ff0c7b82 */ /* 0x000f220000000800 */
[----:B-1----:R-:W-:-:S05]  /*1420*/  IMAD.HI.U32 R4, R21, R4, RZ ;  /* 0x0000000415047227 */ /* 0x002fca00078e00ff */
[----:B------:R-:W-:Y:S01]  /*1430*/  SHF.R.U32.HI R4, RZ, R5, R4 ;  /* 0x00000005ff047219 */ /* 0x000fe20000011604 */
[----:B--2---:R-:W-:Y:S01]  /*1440*/  IMAD.HI.U32 R3, R20, R3, RZ ;  /* 0x0000000314037227 */ /* 0x004fe200078e00ff */
[----:B------:R-:W-:-:S04]  /*1450*/  ISETP.NE.AND P0, PT, R2, 0x1, PT ;  /* 0x000000010200780c */ /* 0x000fc80003f05270 */
[----:B---3--:R-:W-:-:S04]  /*1460*/  SHF.R.U32.HI R3, RZ, R6, R3 ;  /* 0x00000006ff037219 */ /* 0x008fc80000011603 */
[----:B------:R-:W-:Y:S02]  /*1470*/  SEL R3, R20, R3, !P0 ;  /* 0x0000000314037207 */ /* 0x000fe40004000000 */
[----:B----4-:R-:W-:-:S04]  /*1480*/  ISETP.NE.AND P1, PT, R12, 0x1, PT ;  /* 0x000000010c00780c */ /* 0x010fc80003f25270 */
[----:B------:R-:W-:-:S05]  /*1490*/  SEL R6, R21, R4, !P1 ;  /* 0x0000000415067207 */ /* 0x000fca0004800000 */
[----:B------:R-:W-:Y:S02]  /*14a0*/  IMAD.IADD R4, R3, 0x1, -R6 ;  /* 0x0000000103047824 */ /* 0x000fe400078e0a06 */
[----:B------:R-:W-:Y:S02]  /*14b0*/  IMAD.IADD R3, R6, 0x1, -R3 ;  /* 0x0000000106037824 */ /* 0x000fe400078e0a03 */
[----:B------:R-:W-:Y:S02]  /*14c0*/  IMAD R21, R4, R12, R21 ;  /* 0x0000000c04157224 */ /* 0x000fe400078e0215 */
[----:B------:R-:W-:Y:S02]  /*14d0*/  IMAD R20, R3, R2, R20 ;  /* 0x0000000203147224 */ /* 0x000fe400078e0214 */
.L_x_19:
[----:B------:R-:W-:Y:S05]  /*14e0*/  BRA.U !UP1, `(.L_x_20) ;  /* 0x00000001090c7547 */ /* 0x000fea000b800000 */
[----:B------:R-:W-:Y:S01]  /*14f0*/  UCGABAR_WAIT ;  /* 0x0000000000007dc7 */ /* 0x000fe20008000000 */
[----:B------:R-:W-:Y:S01]  /*1500*/  CCTL.IVALL ;  /* 0x00000000ff00798f */ /* 0x000fe20002000000 */
[----:B------:R-:W-:Y:S05]  /*1510*/  BRA `(.L_x_21) ;  /* 0x0000000000047947 */ /* 0x000fea0003800000 */
.L_x_20:
[----:B------:R-:W-:Y:S06]  /*1520*/  BAR.SYNC.DEFER_BLOCKING 0x0 ;  /* 0x0000000000007b1d */ /* 0x000fec0000010000 */
.L_x_21:
[----:B------:R-:W-:Y:S05]  /*1530*/  BRA.U UP2, `(.L_x_22) ;  /* 0x0000001102947547 */ /* 0x000fea000b800000 */
[----:B------:R-:W1:Y:S01]  /*1540*/  LDCU UR4, c[0x0][0x38c] ;  /* 0x00007180ff0477ac */ /* 0x000e620008000800 */
[----:B------:R-:W2:Y:S01]  /*1550*/  LDC R9, c[0x0][0x370] ;  /* 0x0000dc00ff097b82 */ /* 0x000ea20000000800 */
[C---:B------:R-:W-:Y:S01]  /*1560*/  IMAD.SHL.U32 R17, R11.reuse, 0x20, RZ ;  /* 0x000000200b117824 */ /* 0x040fe200078e00ff */
[----:B------:R-:W-:Y:S01]  /*1570*/  PLOP3.LUT P1, PT, PT, PT, UP5, 0x80, 0x8 ;  /* 0x000000000008781c */ /* 0x000fe20003f2f058 */
[----:B------:R-:W-:Y:S01]  /*1580*/  HFMA2 R15, -RZ, RZ, 0, 5.9604644775390625e-08 ;  /* 0x00000001ff0f7431 */ /* 0x000fe200000001ff */
[----:B------:R-:W-:Y:S01]  /*1590*/  UISETP.NE.AND UP1, UPT, UR10, URZ, UPT ;  /* 0x000000ff0a00728c */ /* 0x000fe2000bf25270 */
[----:B------:R-:W-:Y:S01]  /*15a0*/  HFMA2 R12, -RZ, RZ, 0, 0 ;  /* 0x00000000ff0c7431 */ /* 0x000fe200000001ff */
[----:B------:R-:W-:Y:S01]  /*15b0*/  ISETP.NE.AND P4, PT, R10, RZ, P5 ;  /* 0x000000ff0a00720c */ /* 0x000fe20002f85270 */
[----:B------:R-:W-:Y:S01]  /*15c0*/  IMAD.SHL.U32 R16, R11, 0x40, RZ ;  /* 0x000000400b107824 */ /* 0x000fe200078e00ff */
[----:B------:R-:W3:Y:S01]  /*15d0*/  LDC R0, c[0x0][0x374] ;  /* 0x0000dd00ff007b82 */ /* 0x000ee20000000800 */
[----:B------:R-:W-:Y:S01]  /*15e0*/  PLOP3.LUT P1, PT, P1, PT, PT, 0x8, 0x80 ;  /* 0x000000000080781c */ /* 0x000fe20000f2e170 */
[----:B------:R-:W-:Y:S01]  /*15f0*/  IMAD.MOV.U32 R14, RZ, RZ, RZ ;  /* 0x000000ffff0e7224 */ /* 0x000fe200078e00ff */
[----:B------:R-:W-:Y:S01]  /*1600*/  MOV R8, 0x1 ;  /* 0x0000000100087802 */ /* 0x000fe20000000f00 */
[----:B------:R-:W-:Y:S01]  /*1610*/  IMAD.MOV.U32 R10, RZ, RZ, RZ ;  /* 0x000000ffff0a7224 */ /* 0x000fe200078e00ff */
[----:B------:R-:W-:Y:S01]  /*1620*/  LOP3.LUT R17, R17, 0x20, RZ, 0xc0, !PT ;  /* 0x0000002011117812 */ /* 0x000fe200078ec0ff */
[----:B------:R-:W4:Y:S01]  /*1630*/  LDCU.64 UR14, c[0x0][0x348] ;  /* 0x00006900ff0e77ac */ /* 0x000f220008000a00 */
[----:B-1----:R-:W-:-:S02]  /*1640*/  UIADD3 UR5, UPT, UPT, UR4, 0x1f, URZ ;  /* 0x0000001f04057890 */ /* 0x002fc4000fffe0ff */
[----:B------:R-:W-:Y:S02]  /*1650*/  USEL UR22, UR6, 0x2, UP1 ;  /* 0x0000000206167887 */ /* 0x000fe40008800000 */
[----:B------:R-:W-:Y:S01]  /*1660*/  USHF.R.S32.HI UR7, URZ, 0x1f, UR5 ;  /* 0x0000001fff077899 */ /* 0x000fe20008011405 */
[----:B------:R-:W-:-:S03]  /*1670*/  UMOV UR23, URZ ;  /* 0x000000ff00177c82 */ /* 0x000fc60008000000 */
[----:B------:R-:W-:Y:S02]  /*1680*/  ULEA.HI UR7, UR7, UR5, URZ, 0x5 ;  /* 0x0000000507077291 */ /* 0x000fe4000f8f28ff */
[----:B------:R-:W-:Y:S02]  /*1690*/  UIADD3 UR5, UPT, UPT, UR4, -0x1, URZ ;  /* 0xffffffff04057890 */ /* 0x000fe4000fffe0ff */
[----:B------:R-:W-:Y:S02]  /*16a0*/  USHF.R.S32.HI UR7, URZ, 0x5, UR7 ;  /* 0x00000005ff077899 */ /* 0x000fe40008011407 */
[----:B------:R-:W-:Y:S02]  /*16b0*/  UISETP.GE.U32.AND UP2, UPT, UR5, -0x3f, UPT ;  /* 0xffffffc10500788c */ /* 0x000fe4000bf46070 */
[----:B------:R-:W-:Y:S02]  /*16c0*/  UISETP.LT.U32.AND UP0, UPT, UR7, 0x3, UPT ;  /* 0x000000030700788c */ /* 0x000fe4000bf01070 */
[----:B------:R-:W-:-:S02]  /*16d0*/  UIADD3 UR4, UPT, UPT, UR4, 0x3e, URZ ;  /* 0x0000003e04047890 */ /* 0x000fc4000fffe0ff */
[----:B------:R-:W-:-:S04]  /*16e0*/  USEL UR5, UR7, 0x3, UP0 ;  /* 0x0000000307057887 */ /* 0x000fc80008000000 */
[----:B------:R-:W-:Y:S02]  /*16f0*/  UIADD3 UR21, UPT, UPT, UR5, -0x1, URZ ;  /* 0xffffffff05157890 */ /* 0x000fe4000fffe0ff */
[----:B------:R-:W-:Y:S02]  /*1700*/  @UP2 UIADD3 UR21, UPT, UPT, UR5, URZ, URZ ;  /* 0x000000ff05152290 */ /* 0x000fe4000fffe0ff */
[----:B------:R-:W-:Y:S02]  /*1710*/  UIADD3 UR24, UPT, UPT, UR7, -UR5, URZ ;  /* 0x8000000507187290 */ /* 0x000fe4000fffe0ff */
[----:B------:R-:W-:Y:S02]  /*1720*/  UIADD3 UR13, UPT, UPT, UR21, 0x1, URZ ;  /* 0x00000001150d7890 */ /* 0x000fe4000fffe0ff */
[----:B--2-4-:R-:W-:-:S12]  /*1730*/  UIADD3 UR21, UPT, UPT, -UR21, URZ, URZ ;  /* 0x000000ff15157290 */ /* 0x014fd8000fffe1ff */
.L_x_42:
[----:B------:R-:W-:Y:S01]  /*1740*/  UISETP.NE.AND UP0, UPT, UR37, URZ, UPT ;  /* 0x000000ff2500728c */ /* 0x000fe2000bf05270 */
[----:B------:R-:W1:Y:S08]  /*1750*/  S2UR UR37, SR_CgaCtaId ;  /* 0x00000000002579c3 */ /* 0x000e700000008800 */
[----:B------:R-:W-:Y:S05]  /*1760*/  BRA.U UP0, `(.L_x_23) ;  /* 0x0000000100347547 */ /* 0x000fea000b800000 */
[----:B------:R-:W2:Y:S01]  /*1770*/  S2R R2, SR_CgaCtaId ;  /* 0x0000000000027919 */ /* 0x000ea20000008800 */
[----:B------:R-:W-:-:S04]  /*1780*/  MOV R3, 0x400 ;  /* 0x0000040000037802 */ /* 0x000fc80000000f00 */
[----:B--2---:R-:W-:Y:S02]  /*1790*/  LEA R3, R2, R3, 0x18 ;  /* 0x0000000302037211 */ /* 0x004fe400078ec0ff */
[----:B------:R-:W-:-:S03]  /*17a0*/  SHF.L.U32 R2, R8, 0x1f, RZ ;  /* 0x0000001f08027819 */ /* 0x000fc600000006ff */
[----:B------:R-:W-:-:S04]  /*17b0*/  IMAD R3, R10, 0x8, R3 ;  /* 0x000000080a037824 */ /* 0x000fc800078e0203 */
[----:B------:R-:W2:Y:S02]  /*17c0*/  SYNCS.PHASECHK.TRANS64.TRYWAIT P0, [R3+URZ+0xe0], R2 ;  /* 0x0000e002030075a7 */ /* 0x000ea400080011ff */
[----:B--2---:R-:W-:Y:S05]  /*17d0*/  @!P0 BRA `(.L_x_24) ;  /* 0x0000005c00288947 */ /* 0x004fea0003800000 */
.L_x_132:
[----:B------:R-:W-:Y:S01]  /*17e0*/  VIADD R10, R10, 0x1 ;  /* 0x000000010a0a7836 */ /* 0x000fe20000000000 */
[----:B------:R2:W-:Y:S04]  /*17f0*/  SYNCS.ARRIVE.TRANS64.A1T0 RZ, [R3+URZ+0xd0], RZ ;  /* 0x0000d0ff03ff79a7 */ /* 0x0005e800081000ff */
[----:B------:R-:W-:-:S04]  /*1800*/  ISETP.NE.AND P0, PT, R10, 0x2, PT ;  /* 0x000000020a00780c */ /* 0x000fc80003f05270 */
[----:B------:R-:W-:Y:S02]  /*1810*/  SEL R10, R10, RZ, P0 ;  /* 0x000000ff0a0a7207 */ /* 0x000fe40000000000 */
[----:B--2---:R-:W-:-:S04]  /*1820*/  SEL R3, RZ, 0x1, P0 ;  /* 0x00000001ff037807 */ /* 0x004fc80000000000 */
[----:B------:R-:W-:-:S07]  /*1830*/  LOP3.LUT R8, R8, R3, RZ, 0x3c, !PT ;  /* 0x0000000308087212 */ /* 0x000fce00078e3cff */
.L_x_23:
[----:B------:R-:W-:Y:S01]  /*1840*/  UMOV UR6, 0x400 ;  /* 0x0000040000067882 */ /* 0x000fe20000000000 */
[----:B------:R-:W-:Y:S01]  /*1850*/  LEA.HI R3, R21, R21, RZ, 0x1 ;  /* 0x0000001515037211 */ /* 0x000fe200078f08ff */
[----:B-1----:R-:W-:Y:S01]  /*1860*/  ULEA UR6, UR37, UR6, 0x18 ;  /* 0x0000000625067291 */ /* 0x002fe2000f8ec0ff */
[----:B------:R-:W-:Y:S01]  /*1870*/  SHF.L.U32 R2, R15, 0x1f, RZ ;  /* 0x0000001f0f027819 */ /* 0x000fe200000006ff */
[----:B------:R-:W-:Y:S01]  /*1880*/  UISETP.GE.U32.AND UP0, UPT, UR4, 0x3f, UPT ;  /* 0x0000003f0400788c */ /* 0x000fe2000bf06070 */
[----:B------:R-:W-:Y:S01]  /*1890*/  R2UR UR35, R16 ;  /* 0x00000000102372ca */ /* 0x000fe200000e0000 */
[----:B------:R-:W-:Y:S01]  /*18a0*/  ULEA UR8, UR23, UR6, 0x3 ;  /* 0x0000000617087291 */ /* 0x000fe2000f8e18ff */
[----:B------:R-:W-:Y:S01]  /*18b0*/  IMAD.SHL.U32 R3, R3, 0x40, RZ ;  /* 0x0000004003037824 */ /* 0x000fe200078e00ff */
[----:B------:R-:W-:Y:S01]  /*18c0*/  R2UR UR11, R17 ;  /* 0x00000000110b72ca */ /* 0x000fe200000e0000 */
[----:B------:R-:W-:-:S03]  /*18d0*/  UMOV UR25, URZ ;  /* 0x000000ff00197c82 */ /* 0x000fc60008000000 */
[----:B------:R-:W-:-:S03]  /*18e0*/  LOP3.LUT R3, R3, 0xffffff80, RZ, 0xc0, !PT ;  /* 0xffffff8003037812 */ /* 0x000fc600078ec0ff */
[----:B------:R1:W2:Y:S01]  /*18f0*/  SYNCS.PHASECHK.TRANS64.TRYWAIT P0, [UR8+0x18], R2 ;  /* 0x00001802ff0075a7 */ /* 0x0002a20008001108 */
[----:B------:R-:W-:Y:S02]  /*1900*/  R2UR UR9, R3 ;  /* 0x00000000030972ca */ /* 0x000fe400000e0000 */
[----:B------:R-:W-:-:S11]  /*1910*/  R2UR UR8, R20 ;  /* 0x00000000140872ca */ /* 0x000fd600000e0000 */
[----:B------:R-:W-:Y:S02]  /*1920*/  ULOP3.LUT UR35, UR9, 0x40, UR35, 0xf8, !UPT ;  /* 0x0000004009237892 */ /* 0x000fe4000f8ef823 */
[----:B------:R-:W-:Y:S01]  /*1930*/  ULEA UR11, UR8, UR11, 0x6 ;  /* 0x0000000b080b7291 */ /* 0x000fe2000f8e30ff */
[----:B------:R-:W-:Y:S11]  /*1940*/  BRA.U !UP0, `(.L_x_25) ;  /* 0x0000000108c07547 */ /* 0x000ff6000b800000 */
[----:B------:R-:W-:Y:S01]  /*1950*/  UMOV UR16, UR21 ;  /* 0x0000001500107c82 */ /* 0x000fe20008000000 */
[----:B------:R-:W-:Y:S01]  /*1960*/  UMOV UR17, UR23 ;  /* 0x0000001700117c82 */ /* 0x000fe20008000000 */
[----:B------:R-:W-:-:S05]  /*1970*/  UMOV UR34, URZ ;  /* 0x000000ff00227c82 */ /* 0x000fca0008000000 */
.L_x_31:
[----:B------:R-:W-:Y:S01]  /*1980*/  ULEA UR33, UR17, UR6, 0x3 ;  /* 0x0000000611217291 */ /* 0x000fe2000f8e18ff */
[----:B------:R-:W-:Y:S01]  /*1990*/  @P5 MOV R3, 0x3000 ;  /* 0x0000300000035802 */ /* 0x000fe20000000f00 */
[----:B-12-4-:R-:W-:Y:S10]  /*19a0*/  @P0 BRA `(.L_x_26) ;  /* 0x00000000000c0947 */ /* 0x016ff40003800000 */
[----:B------:R-:W-:-:S04]  /*19b0*/  SHF.L.U32 R5, R15, 0x1f, RZ ;  /* 0x0000001f0f057819 */ /* 0x000fc800000006ff */
[----:B------:R-:W2:Y:S02]  /*19c0*/  SYNCS.PHASECHK.TRANS64.TRYWAIT P0, [UR33+0x18], R5 ;  /* 0x00001805ff0075a7 */ /* 0x000ea40008001121 */
[----:B--2---:R-:W-:Y:S05]  /*19d0*/  @!P0 BRA `(.L_x_27) ;  /* 0x0000005800bc8947 */ /* 0x004fea0003800000 */
.L_x_26:
[----:B------:R2:W-:Y:S01]  /*19e0*/  @P5 SYNCS.ARRIVE.TRANS64 RZ, [UR33], R3 ;  /* 0x00000003ffff59a7 */ /* 0x0005e20008000021 */
[----:B------:R-:W-:Y:S02]  /*19f0*/  ULOP3.LUT UR8, UR22, 0x2, URZ, 0xfc, !UPT ;  /* 0x0000000216087892 */ /* 0x000fe4000f8efcff */
[----:B------:R-:W-:Y:S02]  /*1a00*/  UIADD3 UR16, UPT, UPT, UR16, 0x1, URZ ;  /* 0x0000000110107890 */ /* 0x000fe4000fffe0ff */
[----:B------:R-:W-:Y:S02]  /*1a10*/  UISETP.NE.AND UP0, UPT, UR8, 0x2, UPT ;  /* 0x000000020800788c */ /* 0x000fe4000bf05270 */
[----:B------:R-:W-:-:S07]  /*1a20*/  UISETP.NE.AND UP2, UPT, UR16, 0x1, UPT ;  /* 0x000000011000788c */ /* 0x000fce000bf45270 */
[----:B------:R-:W-:Y:S05]  /*1a30*/  BRA.U UP0, `(.L_x_28) ;  /* 0x0000000100047547 */ /* 0x000fea000b800000 */
[----:B------:R-:W-:Y:S05]  /*1a40*/  BPT.TRAP 0x1 ;  /* 0x000000040000795c */ /* 0x000fea0000300000 */
.L_x_28:
[----:B------:R-:W-:Y:S04]  /*1a50*/  BSSY.RECONVERGENT B0, `(.L_x_29) ;  /* 0x0000003000007945 */ /* 0x000fe80003800200 */
[----:B------:R-:W-:Y:S05]  /*1a60*/  @!P4 BRA `(.L_x_30) ;  /* 0x000000000004c947 */ /* 0x000fea0003800000 */
[----:B------:R-:W-:Y:S05]  /*1a70*/  BPT.TRAP 0x1 ;  /* 0x000000040000795c */ /* 0x000fea0000300000 */
.L_x_30:
[----:B------:R-:W-:Y:S05]  /*1a80*/  BSYNC.RECONVERGENT B0 ;  /* 0x0000000000007941 */ /* 0x000fea0003800200 */
.L_x_29:
[----:B------:R-:W-:Y:S02]  /*1a90*/  UIADD3 UR23, UPT, UPT, UR17, 0x1, URZ ;  /* 0x0000000111177890 */ /* 0x000fe4000fffe0ff */
[----:B------:R-:W-:Y:S02]  /*1aa0*/  ULEA UR32, UR17, UR6, 0xc ;  /* 0x0000000611207291 */ /* 0x000fe4000f8e60ff */
[----:B------:R-:W-:Y:S02]  /*1ab0*/  UISETP.NE.AND UP0, UPT, UR23, 0x3, UPT ;  /* 0x000000031700788c */ /* 0x000fe4000bf05270 */
[----:B------:R-:W-:Y:S02]  /*1ac0*/  UIADD3 UR28, UP1, UPT, UR14, 0x80, URZ ;  /* 0x000000800e1c7890 */ /* 0x000fe4000ff3e0ff */
[----:B------:R-:W-:Y:S02]  /*1ad0*/  USEL UR9, URZ, 0x1, UP0 ;  /* 0x00000001ff097887 */ /* 0x000fe40008000000 */
[----:B------:R-:W-:-:S02]  /*1ae0*/  USEL UR23, UR23, URZ, UP0 ;  /* 0x000000ff17177287 */ /* 0x000fc40008000000 */
[----:B------:R-:W-:Y:S02]  /*1af0*/  UIADD3 UR26, UP0, UPT, UR14, 0x180, URZ ;  /* 0x000001800e1a7890 */ /* 0x000fe4000ff1e0ff */
[----:B------:R-:W-:Y:S01]  /*1b00*/  ULEA UR8, UR23, UR6, 0x3 ;  /* 0x0000000617087291 */ /* 0x000fe2000f8e18ff */
[----:B------:R-:W-:Y:S01]  /*1b10*/  LOP3.LUT R15, R15, UR9, RZ, 0x3c, !PT ;  /* 0x000000090f0f7c12 */ /* 0x000fe2000f8e3cff */
[----:B------:R-:W-:Y:S02]  /*1b20*/  ULOP3.LUT UR33, UR33, 0xfefffff8, URZ, 0xc0, !UPT ;  /* 0xfefffff821217892 */ /* 0x000fe4000f8ec0ff */
[----:B------:R-:W-:Y:S01]  /*1b30*/  UIADD3.X UR29, UPT, UPT, URZ, UR15, URZ, UP1, !UPT ;  /* 0x0000000fff1d7290 */ /* 0x000fe20008ffe4ff */
[----:B-1----:R-:W-:Y:S01]  /*1b40*/  SHF.L.U32 R2, R15, 0x1f, RZ ;  /* 0x0000001f0f027819 */ /* 0x002fe200000006ff */
[----:B------:R-:W-:Y:S02]  /*1b50*/  UIADD3 UR32, UPT, UPT, UR32, 0x3300, URZ ;  /* 0x0000330020207890 */ /* 0x000fe4000fffe0ff */
[----:B------:R-:W-:Y:S01]  /*1b60*/  UIADD3.X UR27, UPT, UPT, URZ, UR15, URZ, UP0, !UPT ;  /* 0x0000000fff1b7290 */ /* 0x000fe200087fe4ff */
[----:B------:R4:W1:Y:S01]  /*1b70*/  SYNCS.PHASECHK.TRANS64.TRYWAIT P0, [UR8+0x18], R2 ;  /* 0x00001802ff0075a7 */ /* 0x0008620008001108 */
[----:B------:R-:W-:Y:S01]  /*1b80*/  ULEA UR8, UR17, UR6, 0xb ;  /* 0x0000000611087291 */ /* 0x000fe2000f8e58ff */
[----:B------:R-:W-:Y:S01]  /*1b90*/  UMOV UR18, 0x0 ;  /* 0x0000000000127882 */ /* 0x000fe20000000000 */
[----:B------:R-:W-:-:S02]  /*1ba0*/  UMOV UR19, 0x10000000 ;  /* 0x1000000000137882 */ /* 0x000fc40000000000 */
[----:B------:R-:W-:Y:S01]  /*1bb0*/  UIADD3 UR8, UPT, UPT, UR8, 0x6300, URZ ;  /* 0x0000630008087890 */ /* 0x000fe2000fffe0ff */
[----:B------:R2:W-:Y:S01]  /*1bc0*/  UTMALDG.3D.2CTA [UR32], [UR28], desc[UR18] ;  /* 0x000012201c0075b4 */ /* 0x0005e20008211000 */
[----:B------:R-:W-:Y:S01]  /*1bd0*/  UMOV UR10, UR34 ;  /* 0x00000022000a7c82 */ /* 0x000fe20008000000 */
[----:B------:R-:W-:Y:S01]  /*1be0*/  UMOV UR12, UR36 ;  /* 0x00000024000c7c82 */ /* 0x000fe20008000000 */
[----:B------:R-:W-:Y:S01]  /*1bf0*/  UMOV UR9, UR33 ;  /* 0x0000002100097c82 */ /* 0x000fe20008000000 */
[----:B------:R-:W-:Y:S01]  /*1c00*/  UMOV UR25, UR13 ;  /* 0x0000000d00197c82 */ /* 0x000fe20008000000 */
[----:B------:R-:W-:-:S03]  /*1c10*/  UMOV UR17, UR23 ;  /* 0x0000001700117c82 */ /* 0x000fc60008000000 */
[----:B------:R4:W-:Y:S01]  /*1c20*/  UTMALDG.3D.2CTA [UR8], [UR26], desc[UR18] ;  /* 0x000012081a0075b4 */ /* 0x0009e20008211000 */
[----:B--2---:R-:W-:Y:S01]  /*1c30*/  UIADD3 UR34, UPT, UPT, UR34, 0x20, URZ ;  /* 0x0000002022227890 */ /* 0x004fe2000fffe0ff */
[----:B------:R-:W-:Y:S11]  /*1c40*/  BRA.U UP2, `(.L_x_31) ;  /* 0xfffffffd024c7547 */ /* 0x000ff6000b83ffff */
.L_x_25:
[----:B----4-:R-:W-:Y:S01]  /*1c50*/  ULEA UR8, UR23, UR6, 0x3 ;  /* 0x0000000617087291 */ /* 0x010fe2000f8e18ff */
[----:B-1----:R-:W-:Y:S01]  /*1c60*/  SHF.L.U32 R2, R15, 0x1f, RZ ;  /* 0x0000001f0f027819 */ /* 0x002fe200000006ff */
[----:B------:R-:W-:Y:S01]  /*1c70*/  @!P1 SYNCS.ARRIVE.TRANS64.A1T0 RZ, [UR6+0x68], RZ ;  /* 0x000068ffffff99a7 */ /* 0x000fe20008100006 */
[----:B------:R-:W-:-:S06]  /*1c80*/  UISETP.GT.AND UP0, UPT, UR7, UR5, UPT ;  /* 0x000000050700728c */ /* 0x000fcc000bf04270 */
[----:B--2---:R1:W2:Y:S03]  /*1c90*/  SYNCS.PHASECHK.TRANS64.TRYWAIT P0, [UR8+0x18], R2 ;  /* 0x00001802ff0075a7 */ /* 0x0042a60008001108 */
[----:B------:R-:W-:Y:S05]  /*1ca0*/  BRA.U !UP0, `(.L_x_32) ;  /* 0x0000000108c07547 */ /* 0x000fea000b800000 */
[----:B------:R-:W-:Y:S01]  /*1cb0*/  UIADD3 UR26, UPT, UPT, UR24, UR25, URZ ;  /* 0x00000019181a7290 */ /* 0x000fe2000fffe0ff */
[----:B------:R-:W-:-:S11]  /*1cc0*/  UMOV UR27, UR23 ;  /* 0x00000017001b7c82 */ /* 0x000fd60008000000 */
.L_x_38:
[----:B------:R-:W-:Y:S01]  /*1cd0*/  ULEA UR17, UR27, UR6, 0x3 ;  /* 0x000000061b117291 */ /* 0x000fe2000f8e18ff */
[----:B--2---:R-:W-:Y:S01]  /*1ce0*/  @P5 MOV R3, 0x3000 ;  /* 0x0000300000035802 */ /* 0x004fe20000000f00 */
[----:B-12---:R-:W-:Y:S10]  /*1cf0*/  @P0 BRA `(.L_x_33) ;  /* 0x00000000000c0947 */ /* 0x006ff40003800000 */
[----:B------:R-:W-:-:S04]  /*1d00*/  SHF.L.U32 R5, R15, 0x1f, RZ ;  /* 0x0000001f0f057819 */ /* 0x000fc800000006ff */
[----:B------:R-:W2:Y:S02]  /*1d10*/  SYNCS.PHASECHK.TRANS64.TRYWAIT P0, [UR17+0x18], R5 ;  /* 0x00001805ff0075a7 */ /* 0x000ea40008001111 */
[----:B--2---:R-:W-:Y:S05]  /*1d20*/  @!P0 BRA `(.L_x_34) ;  /* 0x0000005800008947 */ /* 0x004fea0003800000 */
.L_x_33:
[----:B------:R2:W-:Y:S01]  /*1d30*/  @P5 SYNCS.ARRIVE.TRANS64 RZ, [UR17], R3 ;  /* 0x00000003ffff59a7 */ /* 0x0005e20008000011 */
[----:B------:R-:W-:-:S04]  /*1d40*/  ULOP3.LUT UR8, UR22, 0x2, URZ, 0xfc, !UPT ;  /* 0x0000000216087892 */ /* 0x000fc8000f8efcff */
[----:B------:R-:W-:-:S09]  /*1d50*/  UISETP.NE.AND UP0, UPT, UR8, 0x2, UPT ;  /* 0x000000020800788c */ /* 0x000fd2000bf05270 */
[----:B------:R-:W-:Y:S05]  /*1d60*/  BRA.U UP0, `(.L_x_35) ;  /* 0x0000000100047547 */ /* 0x000fea000b800000 */
[----:B------:R-:W-:Y:S05]  /*1d70*/  BPT.TRAP 0x1 ;  /* 0x000000040000795c */ /* 0x000fea0000300000 */
.L_x_35:
[----:B------:R-:W-:Y:S04]  /*1d80*/  BSSY.RECONVERGENT B0, `(.L_x_36) ;  /* 0x0000003000007945 */ /* 0x000fe80003800200 */
[----:B------:R-:W-:Y:S05]  /*1d90*/  @!P4 BRA `(.L_x_37) ;  /* 0x000000000004c947 */ /* 0x000fea0003800000 */
[----:B------:R-:W-:Y:S05]  /*1da0*/  BPT.TRAP 0x1 ;  /* 0x000000040000795c */ /* 0x000fea0000300000 */
.L_x_37:
[----:B------:R-:W-:Y:S05]  /*1db0*/  BSYNC.RECONVERGENT B0 ;  /* 0x0000000000007941 */ /* 0x000fea0003800200 */
.L_x_36:
        /* <DEDUP_REMOVED lines=9> */
[----:B------:R-:W-:Y:S02]  /*1e50*/  USHF.L.U32 UR18, UR25, 0x5, URZ ;  /* 0x0000000519127899 */ /* 0x000fe400080006ff */
[----:B------:R-:W-:Y:S01]  /*1e60*/  ULOP3.LUT UR17, UR17, 0xfefffff8, URZ, 0xc0, !UPT ;  /* 0xfefffff811117892 */ /* 0x000fe2000f8ec0ff */
[----:B-1----:R-:W-:Y:S01]  /*1e70*/  SHF.L.U32 R2, R15, 0x1f, RZ ;  /* 0x0000001f0f027819 */ /* 0x002fe200000006ff */
[----:B------:R-:W-:Y:S02]  /*1e80*/  UIADD3 UR16, UPT, UPT, UR16, 0x3300, URZ ;  /* 0x0000330010107890 */ /* 0x000fe4000fffe0ff */
[----:B------:R-:W-:Y:S01]  /*1e90*/  UIADD3.X UR33, UPT, UPT, URZ, UR15, URZ, UP1, !UPT ;  /* 0x0000000fff217290 */ /* 0x000fe20008ffe4ff */
[----:B------:R4:W1:Y:S01]  /*1ea0*/  SYNCS.PHASECHK.TRANS64.TRYWAIT P0, [UR8+0x18], R2 ;  /* 0x00001802ff0075a7 */ /* 0x0008620008001108 */
[----:B------:R-:W-:-:S02]  /*1eb0*/  ULEA UR8, UR27, UR6, 0xb ;  /* 0x000000061b087291 */ /* 0x000fc4000f8e58ff */
[----:B------:R-:W-:Y:S02]  /*1ec0*/  UIADD3.X UR31, UPT, UPT, URZ, UR15, URZ, UP0, !UPT ;  /* 0x0000000fff1f7290 */ /* 0x000fe400087fe4ff */
[----:B------:R-:W-:Y:S01]  /*1ed0*/  UIADD3 UR8, UPT, UPT, UR8, 0x6300, URZ ;  /* 0x0000630008087890 */ /* 0x000fe2000fffe0ff */
[----:B------:R-:W-:Y:S01]  /*1ee0*/  UMOV UR28, 0x0 ;  /* 0x00000000001c7882 */ /* 0x000fe20000000000 */
[----:B------:R-:W-:Y:S01]  /*1ef0*/  UMOV UR29, 0x10000000 ;  /* 0x10000000001d7882 */ /* 0x000fe20000000000 */
[----:B------:R-:W-:Y:S01]  /*1f00*/  UMOV UR19, UR35 ;  /* 0x0000002300137c82 */ /* 0x000fe20008000000 */
[----:B------:R-:W-:Y:S01]  /*1f10*/  UMOV UR20, UR36 ;  /* 0x0000002400147c82 */ /* 0x000fe20008000000 */
[----:B------:R-:W-:Y:S01]  /*1f20*/  UMOV UR12, UR36 ;  /* 0x00000024000c7c82 */ /* 0x000fe20008000000 */
[----:B------:R-:W-:Y:S01]  /*1f30*/  UMOV UR9, UR17 ;  /* 0x0000001100097c82 */ /* 0x000fe20008000000 */
[----:B------:R-:W-:Y:S01]  /*1f40*/  UMOV UR10, UR18 ;  /* 0x00000012000a7c82 */ /* 0x000fe20008000000 */
[----:B------:R4:W-:Y:S01]  /*1f50*/  UTMALDG.3D.2CTA [UR16], [UR32], desc[UR28] ;  /* 0x00001c10200075b4 */ /* 0x0009e20008211000 */
[----:B------:R-:W-:Y:S01]  /*1f60*/  UIADD3 UR25, UPT, UPT, UR25, 0x1, URZ ;  /* 0x0000000119197890 */ /* 0x000fe2000fffe0ff */
[----:B------:R-:W-:-:S03]  /*1f70*/  UMOV UR27, UR23 ;  /* 0x00000017001b7c82 */ /* 0x000fc60008000000 */
[----:B------:R-:W-:Y:S01]  /*1f80*/  UISETP.NE.AND UP0, UPT, UR25, UR26, UPT ;  /* 0x0000001a1900728c */ /* 0x000fe2000bf05270 */
[----:B------:R4:W-:Y:S08]  /*1f90*/  UTMALDG.3D.2CTA [UR8], [UR30], desc[UR28] ;  /* 0x00001c081e0075b4 */ /* 0x0009f00008211000 */
[----:B----4-:R-:W-:Y:S05]  /*1fa0*/  BRA.U UP0, `(.L_x_38) ;  /* 0xfffffffd00487547 */ /* 0x010fea000b83ffff */
.L_x_32:
[----:B-1----:R-:W-:Y:S01]  /*1fb0*/  LEA R2, R14, UR6, 0x3 ;  /* 0x000000060e027c11 */ /* 0x002fe2000f8e18ff */
[----:B------:R-:W-:Y:S01]  /*1fc0*/  NOP ;  /* 0x0000000000007918 */ /* 0x000fe20000000000 */
[----:B--2---:R-:W-:Y:S02]  /*1fd0*/  SHF.L.U32 R3, R12, 0x1f, RZ ;  /* 0x0000001f0c037819 */ /* 0x004fe400000006ff */
[----:B------:R-:W-:Y:S02]  /*1fe0*/  LEA R4, R14, UR6, 0x4 ;  /* 0x000000060e047c11 */ /* 0x000fe4000f8e20ff */
[----:B------:R-:W1:Y:S02]  /*1ff0*/  SYNCS.PHASECHK.TRANS64.TRYWAIT P0, [R2+URZ+0x70], R3 ;  /* 0x00007003020075a7 */ /* 0x000e6400080011ff */
[----:B-1----:R-:W-:Y:S05]  /*2000*/  @!P0 BRA `(.L_x_39) ;  /* 0x0000005400608947 */ /* 0x002fea0003800000 */
.L_x_135:
[----:B------:R-:W2:Y:S01]  /*2010*/  LDS.128 R4, [R4+0x100] ;  /* 0x0001000004047984 */ /* 0x000ea20000000c00 */
[----:B------:R-:W-:Y:S01]  /*2020*/  ISETP.GE.AND P0, PT, R26, 0x1, PT ;  /* 0x000000011a00780c */ /* 0x000fe20003f06270 */
[----:B-1----:R-:W-:Y:S01]  /*2030*/  VIADD R2, R2, 0x80 ;  /* 0x0000008002027836 */ /* 0x002fe20000000000 */
[----:B------:R-:W-:Y:S01]  /*2040*/  @!PT LDS RZ, [RZ] ;  /* 0x00000000fffff984 */ /* 0x000fe20000000800 */
[----:B------:R-:W-:Y:S01]  /*2050*/  @!PT LDS RZ, [RZ] ;  /* 0x00000000fffff984 */ /* 0x000fe20000000800 */
[----:B------:R-:W-:Y:S01]  /*2060*/  @!PT LDS RZ, [RZ] ;  /* 0x00000000fffff984 */ /* 0x000fe20000000800 */
[----:B------:R-:W-:Y:S01]  /*2070*/  @!PT LDS RZ, [RZ] ;  /* 0x00000000fffff984 */ /* 0x000fe20000000800 */
[----:B------:R1:W-:Y:S06]  /*2080*/  MEMBAR.ALL.CTA ;  /* 0x0000000000007992 */ /* 0x0003ec0000008000 */
[----:B-1----:R-:W1:Y:S01]  /*2090*/  FENCE.VIEW.ASYNC.S ;  /* 0x00000000000073c6 */ /* 0x002e620000000000 */
[----:B------:R-:W-:-:S04]  /*20a0*/  PRMT R2, RZ, 0x654, R2 ;  /* 0x00000654ff027816 */ /* 0x000fc80000000002 */
[----:B-1----:R1:W-:Y:S01]  /*20b0*/  SYNCS.ARRIVE.TRANS64.RED.A1T0 RZ, [R2+URZ], RZ ;  /* 0x000000ff02ff79a7 */ /* 0x0023e200081004ff */
[----:B--2---:R-:W-:-:S13]  /*20c0*/  LOP3.LUT P2, RZ, R6, 0x1, RZ, 0xc0, !PT ;  /* 0x0000000106ff7812 */ /* 0x004fda000784c0ff */
[----:B------:R-:W-:Y:S01]  /*20d0*/  @P2 SHF.R.U32.HI R3, RZ, 0x10, R5 ;  /* 0x00000010ff032819 */ /* 0x000fe20000011605 */
[----:B------:R-:W-:Y:S01]  /*20e0*/  VOTEU.ANY UP0, P2 ;  /* 0x0000000000ff7886 */ /* 0x000fe20001000100 */
[----:B------:R-:W-:Y:S02]  /*20f0*/  @P2 MOV R13, R4 ;  /* 0x00000004000d2202 */ /* 0x000fe40000000f00 */
[----:B------:R-:W-:Y:S02]  /*2100*/  @P2 R2UR.BROADCAST UR8, R3 ;  /* 0x00000000030822ca */ /* 0x000fe400008e0000 */
[----:B------:R-:W-:-:S11]  /*2110*/  @P2 LOP3.LUT R11, R5, 0xffff, RZ, 0xc0, !PT ;  /* 0x0000ffff050b2812 */ /* 0x000fd600078ec0ff */
[----:B------:R-:W-:Y:S01]  /*2120*/  @UP0 UMOV UR36, UR8 ;  /* 0x0000000800240c82 */ /* 0x000fe20008000000 */
[----:B-1----:R-:W-:Y:S05]  /*2130*/  @!P0 BRA `(.L_x_40) ;  /* 0x0000000000b88947 */ /* 0x002fea0003800000 */
[----:B------:R-:W3:Y:S01]  /*2140*/  LDC.64 R4, c[0x0][0xb18] ;  /* 0x0002c600ff047b82 */ /* 0x000ee20000000a00 */
[----:B------:R-:W-:-:S07]  /*2150*/  ISETP.NE.AND P3, PT, R26, 0x1, PT ;  /* 0x000000011a00780c */ /* 0x000fce0003f65270 */
[----:B------:R-:W1:Y:S08]  /*2160*/  LDC.64 R6, c[0x0][0xb10] ;  /* 0x0002c400ff067b82 */ /* 0x000e700000000a00 */
[----:B------:R-:W2:Y:S08]  /*2170*/  LDC R18, c[0x0][0xb20] ;  /* 0x0002c800ff127b82 */ /* 0x000eb00000000800 */
[----:B------:R-:W4:Y:S01]  /*2180*/  LDC R20, c[0x0][0xb0c] ;  /* 0x0002c300ff147b82 */ /* 0x000f220000000800 */
[----:B---3--:R-:W-:Y:S01]  /*2190*/  IMAD.HI.U32 R19, R0, R5, RZ ;  /* 0x0000000500137227 */ /* 0x008fe200078e00ff */
[----:B------:R-:W-:-:S03]  /*21a0*/  ISETP.NE.AND P0, PT, R4, 0x1, PT ;  /* 0x000000010400780c */ /* 0x000fc60003f05270 */
[----:B------:R-:W-:-:S03]  /*21b0*/  IMAD.HI.U32 R5, R11, R5, RZ ;  /* 0x000000050b057227 */ /* 0x000fc600078e00ff */
[----:B------:R-:W3:Y:S01]  /*21c0*/  LDC.64 R2, c[0x0][0xb28] ;  /* 0x0002ca00ff027b82 */ /* 0x000ee20000000a00 */
[----:B-1----:R-:W-:-:S04]  /*21d0*/  IMAD.HI.U32 R22, R9, R6, RZ ;  /* 0x0000000609167227 */ /* 0x002fc800078e00ff */
[----:B------:R-:W-:Y:S01]  /*21e0*/  IMAD.HI.U32 R24, R13, R6, RZ ;  /* 0x000000060d187227 */ /* 0x000fe200078e00ff */
[----:B------:R-:W-:Y:S02]  /*21f0*/  SHF.R.U32.HI R22, RZ, R7, R22 ;  /* 0x00000007ff167219 */ /* 0x000fe40000011616 */
[-C--:B--2---:R-:W-:Y:S02]  /*2200*/  SHF.R.U32.HI R19, RZ, R18.reuse, R19 ;  /* 0x00000012ff137219 */ /* 0x084fe40000011613 */
[----:B------:R-:W-:Y:S02]  /*2210*/  SHF.R.U32.HI R18, RZ, R18, R5 ;  /* 0x00000012ff127219 */ /* 0x000fe40000011605 */
[----:B------:R-:W-:Y:S02]  /*2220*/  SEL R19, R0, R19, !P0 ;  /* 0x0000001300137207 */ /* 0x000fe40004000000 */
[----:B------:R-:W-:Y:S02]  /*2230*/  SHF.R.U32.HI R24, RZ, R7, R24 ;  /* 0x00000007ff187219 */ /* 0x000fe40000011618 */
[----:B----4-:R-:W-:-:S02]  /*2240*/  ISETP.NE.AND P1, PT, R20, 0x1, PT ;  /* 0x000000011400780c */ /* 0x010fc40003f25270 */
[----:B------:R-:W-:Y:S02]  /*2250*/  SEL R5, R11, R18, !P0 ;  /* 0x000000120b057207 */ /* 0x000fe40004000000 */
[----:B------:R-:W-:Y:S02]  /*2260*/  SEL R21, R9, R22, !P1 ;  /* 0x0000001609157207 */ /* 0x000fe40004800000 */
[----:B------:R-:W-:Y:S01]  /*2270*/  SEL R7, R13, R24, !P1 ;  /* 0x000000180d077207 */ /* 0x000fe20004800000 */
[----:B---3--:R-:W-:-:S04]  /*2280*/  IMAD.HI.U32 R22, R19, R2, RZ ;  /* 0x0000000213167227 */ /* 0x008fc800078e00ff */
[----:B------:R-:W-:Y:S01]  /*2290*/  IMAD.HI.U32 R6, R21, R2, RZ ;  /* 0x0000000215067227 */ /* 0x000fe200078e00ff */
[----:B------:R-:W-:-:S04]  /*22a0*/  @P3 SHF.R.U32.HI R19, RZ, R3, R22 ;  /* 0x00000003ff133219 */ /* 0x000fc80000011616 */
        /* <DEDUP_REMOVED lines=8> */
[----:B------:R-:W-:-:S04]  /*2330*/  @!P0 IMAD.HI.U32 R18, R7, R2, RZ ;  /* 0x0000000207128227 */ /* 0x000fc800078e00ff */
[----:B------:R-:W-:Y:S01]  /*2340*/  IMAD.MOV R2, RZ, RZ, -R6 ;  /* 0x000000ffff027224 */ /* 0x000fe200078e0a06 */
[----:B------:R-:W-:-:S03]  /*2350*/  @!P0 SHF.R.U32.HI R18, RZ, R3, R18 ;  /* 0x00000003ff128219 */ /* 0x000fc60000011612 */
[----:B------:R-:W-:Y:S01]  /*2360*/  IMAD R2, R26, R2, R5 ;  /* 0x000000021a027224 */ /* 0x000fe200078e0205 */
[----:B------:R-:W-:Y:S02]  /*2370*/  @!P0 SEL R3, R7, R18, !P3 ;  /* 0x0000001207038207 */ /* 0x000fe40005800000 */
[----:B------:R-:W-:-:S03]  /*2380*/  IADD3 R18, PT, PT, -R5, RZ, RZ ;  /* 0x000000ff05127210 */ /* 0x000fc60007ffe1ff */
[--C-:B------:R-:W-:Y:S02]  /*2390*/  @!P0 IMAD.IADD R6, R6, 0x1, -R3.reuse ;  /* 0x0000000106068824 */ /* 0x100fe400078e0a03 */
[----:B------:R-:W-:Y:S01]  /*23a0*/  @!P0 IMAD R3, R2, R21, R3 ;  /* 0x0000001502038224 */ /* 0x000fe200078e0203 */
[----:B------:R-:W-:Y:S01]  /*23b0*/  IADD3 R2, PT, PT, -R7, RZ, RZ ;  /* 0x000000ff07027210 */ /* 0x000fe20007ffe1ff */
[----:B------:R-:W-:Y:S02]  /*23c0*/  @!P0 IMAD R5, R26, R6, R7 ;  /* 0x000000061a058224 */ /* 0x000fe400078e0207 */
[----:B------:R-:W-:Y:S02]  /*23d0*/  IMAD R11, R4, R18, R11 ;  /* 0x00000012040b7224 */ /* 0x000fe400078e020b */
[----:B------:R-:W-:Y:S02]  /*23e0*/  @!P0 IMAD.MOV.U32 R7, RZ, RZ, R3 ;  /* 0x000000ffff078224 */ /* 0x000fe400078e0003 */
[----:B------:R-:W-:-:S02]  /*23f0*/  IMAD R2, R20, R2, R13 ;  /* 0x0000000214027224 */ /* 0x000fc400078e020d */
[----:B------:R-:W-:Y:S02]  /*2400*/  IMAD R11, R5, R4, R11 ;  /* 0x00000004050b7224 */ /* 0x000fe400078e020b */
[----:B------:R-:W-:Y:S02]  /*2410*/  IMAD R13, R7, R20, R2 ;  /* 0x00000014070d7224 */ /* 0x000fe400078e0202 */
.L_x_40:
[----:B------:R-:W1:Y:S02]  /*2420*/  LDCU UR8, c[0x0][0xb30] ;  /* 0x00016600ff0877ac */ /* 0x000e640008000800 */
[----:B-1----:R-:W-:-:S09]  /*2430*/  UISETP.NE.AND UP0, UPT, UR8, 0x1, UPT ;  /* 0x000000010800788c */ /* 0x002fd2000bf05270 */
[----:B------:R-:W-:Y:S05]  /*2440*/  BRA.U UP0, `(.L_x_41) ;  /* 0x0000000100407547 */ /* 0x000fea000b800000 */
[----:B------:R-:W1:Y:S08]  /*2450*/  LDC.64 R4, c[0x0][0xb10] ;  /* 0x0002c400ff047b82 */ /* 0x000e700000000a00 */
[----:B------:R-:W2:Y:S08]  /*2460*/  LDC.64 R2, c[0x0][0xb18] ;  /* 0x0002c600ff027b82 */ /* 0x000eb00000000a00 */
[----:B------:R-:W4:Y:S08]  /*2470*/  LDC R6, c[0x0][0xb20] ;  /* 0x0002c800ff067b82 */ /* 0x000f300000000800 */
[----:B------:R-:W3:Y:S01]  /*2480*/  LDC R18, c[0x0][0xb0c] ;  /* 0x0002c300ff127b82 */ /* 0x000ee20000000800 */
[----:B-1----:R-:W-:-:S05]  /*2490*/  IMAD.HI.U32 R4, R13, R4, RZ ;  /* 0x000000040d047227 */ /* 0x002fca00078e00ff */
[----:B------:R-:W-:Y:S01]  /*24a0*/  SHF.R.U32.HI R4, RZ, R5, R4 ;  /* 0x00000005ff047219 */ /* 0x000fe20000011604 */
[----:B--2---:R-:W-:Y:S01]  /*24b0*/  IMAD.HI.U32 R3, R11, R3, RZ ;  /* 0x000000030b037227 */ /* 0x004fe200078e00ff */
[----:B------:R-:W-:-:S04]  /*24c0*/  ISETP.NE.AND P0, PT, R2, 0x1, PT ;  /* 0x000000010200780c */ /* 0x000fc80003f05270 */
[----:B----4-:R-:W-:-:S04]  /*24d0*/  SHF.R.U32.HI R6, RZ, R6, R3 ;  /* 0x00000006ff067219 */ /* 0x010fc80000011603 */
[----:B------:R-:W-:Y:S02]  /*24e0*/  SEL R3, R11, R6, !P0 ;  /* 0x000000060b037207 */ /* 0x000fe40004000000 */
[----:B---3--:R-:W-:-:S04]  /*24f0*/  ISETP.NE.AND P1, PT, R18, 0x1, PT ;  /* 0x000000011200780c */ /* 0x008fc80003f25270 */
[----:B------:R-:W-:-:S05]  /*2500*/  SEL R4, R13, R4, !P1 ;  /* 0x000000040d047207 */ /* 0x000fca0004800000 */
[----:B------:R-:W-:Y:S02]  /*2510*/  IMAD.IADD R5, R3, 0x1, -R4 ;  /* 0x0000000103057824 */ /* 0x000fe400078e0a04 */
[----:B------:R-:W-:Y:S02]  /*2520*/  IMAD.IADD R3, R4, 0x1, -R3 ;  /* 0x0000000104037824 */ /* 0x000fe400078e0a03 */
[----:B------:R-:W-:Y:S02]  /*2530*/  IMAD R13, R5, R18, R13 ;  /* 0x00000012050d7224 */ /* 0x000fe400078e020d */
[----:B------:R-:W-:-:S07]  /*2540*/  IMAD R11, R3, R2, R11 ;  /* 0x00000002030b7224 */ /* 0x000fce00078e020b */
.L_x_41:
[----:B------:R-:W-:Y:S01]  /*2550*/  VIADD R14, R14, 0x1 ;  /* 0x000000010e0e7836 */ /* 0x000fe20000000000 */
[----:B------:R-:W-:Y:S01]  /*2560*/  PLOP3.LUT P1, PT, PT, PT, PT, 0x80, 0x8 ;  /* 0x000000000008781c */ /* 0x000fe20003f2f070 */
[----:B------:R-:W-:Y:S02]  /*2570*/  IMAD.IADD R21, R13, 0x1, R60 ;  /* 0x000000010d157824 */ /* 0x000fe400078e023c */
[----:B------:R-:W-:Y:S01]  /*2580*/  IMAD.IADD R20, R11, 0x1, R58 ;  /* 0x000000010b147824 */ /* 0x000fe200078e023a */
[----:B------:R-:W-:-:S04]  /*2590*/  ISETP.NE.AND P0, PT, R14, 0x2, PT ;  /* 0x000000020e00780c */ /* 0x000fc80003f05270 */
[----:B------:R-:W-:Y:S02]  /*25a0*/  SEL R3, RZ, 0x1, P0 ;  /* 0x00000001ff037807 */ /* 0x000fe40000000000 */
[----:B------:R-:W-:Y:S02]  /*25b0*/  SEL R14, R14, RZ, P0 ;  /* 0x000000ff0e0e7207 */ /* 0x000fe40000000000 */
[----:B------:R-:W-:Y:S01]  /*25c0*/  LOP3.LUT R12, R12, R3, RZ, 0x3c, !PT ;  /* 0x000000030c0c7212 */ /* 0x000fe200078e3cff */
[----:B------:R-:W-:Y:S06]  /*25d0*/  @P2 BRA `(.L_x_42) ;  /* 0xfffffff000582947 */ /* 0x000fec000383ffff */
[----:B------:R-:W-:Y:S01]  /*25e0*/  UIADD3 UR6, UPT, UPT, UR6, 0x18, URZ ;  /* 0x0000001806067890 */ /* 0x000fe2000fffe0ff */
[----:B------:R-:W-:-:S03]  /*25f0*/  SHF.L.U32 R3, R15, 0x1f, RZ ;  /* 0x0000001f0f037819 */ /* 0x000fc600000006ff */
[----:B------:R-:W-:-:S09]  /*2600*/  ULEA UR4, UR23, UR6, 0x3 ;  /* 0x0000000617047291 */ /* 0x000fd2000f8e18ff */
[----:B------:R-:W1:Y:S02]  /*2610*/  SYNCS.PHASECHK.TRANS64.TRYWAIT P0, [UR4], R3 ;  /* 0x00000003ff0075a7 */ /* 0x000e640008001104 */
[----:B-1----:R-:W-:Y:S05]  /*2620*/  @!P0 BRA `(.L_x_43) ;  /* 0x0000004c00ec8947 */ /* 0x002fea0003800000 */
.L_x_137:
[----:B------:R-:W-:-:S04]  /*2630*/  UIADD3 UR5, UPT, UPT, UR23, 0x1, URZ ;  /* 0x0000000117057890 */ /* 0x000fc8000fffe0ff */
[----:B------:R-:W-:-:S04]  /*2640*/  UISETP.NE.AND UP0, UPT, UR5, 0x3, UPT ;  /* 0x000000030500788c */ /* 0x000fc8000bf05270 */
[----:B------:R-:W-:Y:S02]  /*2650*/  USEL UR7, URZ, 0x1, UP0 ;  /* 0x00000001ff077887 */ /* 0x000fe40008000000 */
[----:B------:R-:W-:-:S04]  /*2660*/  USEL UR5, UR5, URZ, UP0 ;  /* 0x000000ff05057287 */ /* 0x000fc80008000000 */
[----:B------:R-:W-:Y:S01]  /*2670*/  ULEA UR4, UR5, UR6, 0x3 ;  /* 0x0000000605047291 */ /* 0x000fe2000f8e18ff */
[----:B------:R-:W-:-:S04]  /*2680*/  LOP3.LUT R15, R15, UR7, RZ, 0x3c, !PT ;  /* 0x000000070f0f7c12 */ /* 0x000fc8000f8e3cff */
[----:B-1----:R-:W-:-:S04]  /*2690*/  SHF.L.U32 R3, R15, 0x1f, RZ ;  /* 0x0000001f0f037819 */ /* 0x002fc800000006ff */
[----:B------:R-:W1:Y:S02]  /*26a0*/  SYNCS.PHASECHK.TRANS64.TRYWAIT P0, [UR4], R3 ;  /* 0x00000003ff0075a7 */ /* 0x000e640008001104 */
[----:B-1----:R-:W-:Y:S05]  /*26b0*/  @!P0 BRA `(.L_x_44) ;  /* 0x0000004c00e08947 */ /* 0x002fea0003800000 */
.L_x_139:
[----:B------:R-:W-:-:S04]  /*26c0*/  UIADD3 UR5, UPT, UPT, UR5, 0x1, URZ ;  /* 0x0000000105057890 */ /* 0x000fc8000fffe0ff */
[----:B------:R-:W-:-:S04]  /*26d0*/  UISETP.NE.AND UP0, UPT, UR5, 0x3, UPT ;  /* 0x000000030500788c */ /* 0x000fc8000bf05270 */
[----:B------:R-:W-:Y:S02]  /*26e0*/  USEL UR4, URZ, 0x1, UP0 ;  /* 0x00000001ff047887 */ /* 0x000fe40008000000 */
[----:B------:R-:W-:-:S04]  /*26f0*/  USEL UR5, UR5, URZ, UP0 ;  /* 0x000000ff05057287 */ /* 0x000fc80008000000 */
[----:B------:R-:W-:Y:S01]  /*2700*/  ULEA UR5, UR5, UR6, 0x3 ;  /* 0x0000000605057291 */ /* 0x000fe2000f8e18ff */
[----:B-1----:R-:W-:-:S04]  /*2710*/  LOP3.LUT R3, R15, UR4, RZ, 0x3c, !PT ;  /* 0x000000040f037c12 */ /* 0x002fc8000f8e3cff */
[----:B------:R-:W-:Y:S01]  /*2720*/  SHF.L.U32 R3, R3, 0x1f, RZ ;  /* 0x0000001f03037819 */ /* 0x000fe200000006ff */
[----:B---3--:R-:W-:-:S07]  /*2730*/  IMAD.U32 R0, RZ, RZ, UR5 ;  /* 0x00000005ff007e24 */ /* 0x008fce000f8e00ff */
.L_x_45:
[----:B-1----:R1:W2:Y:S02]  /*2740*/  SYNCS.PHASECHK.TRANS64.TRYWAIT P0, [R0+URZ], R3 ;  /* 0x00000003000075a7 */ /* 0x0022a400080011ff */
[----:B--2---:R-:W-:Y:S05]  /*2750*/  @!P0 NANOSLEEP.SYNCS 0x989680 ;  /* 0x009896800000895d */ /* 0x004fea0003900000 */
[----:B------:R-:W2:Y:S02]  /*2760*/  @!P0 SYNCS.PHASECHK.TRANS64 P0, [R0+URZ], R3 ;  /* 0x00000003000085a7 */ /* 0x000ea400080010ff */
[----:B--2---:R-:W-:Y:S05]  /*2770*/  @P0 EXIT ;  /* 0x000000000000094d */ /* 0x004fea0003800000 */
[----:B------:R-:W-:Y:S05]  /*2780*/  BRA `(.L_x_45) ;  /* 0xfffffffc00ec7947 */ /* 0x000fea000383ffff */
.L_x_22:
[----:B------:R-:W-:-:S04]  /*2790*/  UISETP.NE.AND UP1, UPT, UR37, URZ, UPT ;  /* 0x000000ff2500728c */ /* 0x000fc8000bf25270 */
[----:B------:R-:W-:-:S09]  /*27a0*/  UISETP.NE.OR UP1, UPT, UR10, 0x1, UP1 ;  /* 0x000000010a00788c */ /* 0x000fd20008f25670 */
[----:B------:R-:W-:Y:S05]  /*27b0*/  BRA.U UP1, `(.L_x_46) ;  /* 0x00000005014c7547 */ /* 0x000fea000b800000 */
[----:B------:R-:W-:Y:S01]  /*27c0*/  HFMA2 R11, -RZ, RZ, 0, 0 ;  /* 0x00000000ff0b7431 */ /* 0x000fe200000001ff */
[----:B------:R-:W-:Y:S01]  /*27d0*/  ISETP.GE.U32.AND P2, PT, R10, 0x2, PT ;  /* 0x000000020a00780c */ /* 0x000fe20003f46070 */
[----:B------:R-:W-:Y:S01]  /*27e0*/  IMAD.MOV.U32 R12, RZ, RZ, 0x1 ;  /* 0x00000001ff0c7424 */ /* 0x000fe200078e00ff */
[----:B------:R-:W-:Y:S01]  /*27f0*/  CS2R R8, SRZ ;  /* 0x0000000000087805 */ /* 0x000fe2000001ff00 */
[----:B------:R-:W-:Y:S01]  /*2800*/  IMAD.MOV.U32 R3, RZ, RZ, RZ ;  /* 0x000000ffff037224 */ /* 0x000fe200078e00ff */
[----:B------:R-:W-:Y:S01]  /*2810*/  UMOV UR4, 0x400 ;  /* 0x0000040000047882 */ /* 0x000fe20000000000 */
[----:B------:R-:W-:Y:S01]  /*2820*/  UMOV UR6, URZ ;  /* 0x000000ff00067c82 */ /* 0x000fe20008000000 */
[----:B------:R-:W-:-:S12]  /*2830*/  ULEA UR37, UR37, UR4, 0x18 ;  /* 0x0000000425257291 */ /* 0x000fd8000f8ec0ff */
.L_x_50:
[----:B------:R-:W-:Y:S02]  /*2840*/  LEA R0, R3, UR37, 0x3 ;  /* 0x0000002503007c11 */ /* 0x000fe4000f8e18ff */
[----:B------:R-:W-:-:S03]  /*2850*/  SHF.L.U32 R5, R8, 0x1f, RZ ;  /* 0x0000001f08057819 */ /* 0x000fc600000006ff */
[----:B------:R-:W-:Y:S01]  /*2860*/  VIADD R4, R0, 0xe0 ;  /* 0x000000e000047836 */ /* 0x000fe20000000000 */
[----:B------:R-:W1:Y:S02]  /*2870*/  SYNCS.PHASECHK.TRANS64.TRYWAIT P0, [R0+URZ+0xd0], R5 ;  /* 0x0000d005000075a7 */ /* 0x000e6400080011ff */
[----:B-1----:R-:W-:Y:S05]  /*2880*/  @!P0 BRA `(.L_x_47) ;  /* 0x0000004c00848947 */ /* 0x002fea0003800000 */
.L_x_140:
[----:B------:R-:W-:Y:S01]  /*2890*/  ULEA UR5, UR6, UR37, 0x3 ;  /* 0x0000002506057291 */ /* 0x000fe2000f8e18ff */
[----:B------:R-:W-:Y:S01]  /*28a0*/  PRMT R4, RZ, 0x654, R4 ;  /* 0x00000654ff047816 */ /* 0x000fe20000000004 */
[----:B-1----:R-:W-:Y:S01]  /*28b0*/  @!P2 IMAD.MOV.U32 R5, RZ, RZ, 0x10 ;  /* 0x00000010ff05a424 */ /* 0x002fe200078e00ff */
[----:B------:R-:W-:Y:S01]  /*28c0*/  SHF.L.U32 R7, R12, 0x1f, RZ ;  /* 0x0000001f0c077819 */ /* 0x000fe200000006ff */
[----:B------:R-:W-:Y:S01]  /*28d0*/  UIADD3 UR4, UPT, UPT, UR5, 0x70, URZ ;  /* 0x0000007005047890 */ /* 0x000fe2000fffe0ff */
[----:B------:R1:W-:Y:S05]  /*28e0*/  SYNCS.ARRIVE.TRANS64.RED.A1T0 RZ, [R4+URZ], RZ ;  /* 0x000000ff04ff79a7 */ /* 0x0003ea00081004ff */
[----:B------:R-:W-:Y:S01]  /*28f0*/  IMAD.U32 R13, RZ, RZ, UR4 ;  /* 0x00000004ff0d7e24 */ /* 0x000fe2000f8e00ff */
[----:B------:R-:W2:Y:S04]  /*2900*/  SYNCS.PHASECHK.TRANS64.TRYWAIT P0, [UR5+0x80], R7 ;  /* 0x00008007ff0075a7 */ /* 0x000ea80008001105 */
[----:B------:R-:W-:Y:S01]  /*2910*/  PRMT R13, R10, 0x654, R13 ;  /* 0x000006540a0d7816 */ /* 0x000fe2000000000d */
[----:B-12---:R-:W-:Y:S06]  /*2920*/  @!P0 BRA `(.L_x_48) ;  /* 0x0000004c00708947 */ /* 0x006fec0003800000 */
.L_x_142:
[----:B------:R-:W-:Y:S01]  /*2930*/  ULEA UR4, UR6, UR37, 0x4 ;  /* 0x0000002506047291 */ /* 0x000fe2000f8e20ff */
[----:B------:R-:W-:Y:S01]  /*2940*/  SEL R2, R13, R2, !P2 ;  /* 0x000000020d027207 */ /* 0x000fe20005000000 */
[----:B------:R-:W-:Y:S01]  /*2950*/  UIADD3 UR5, UPT, UPT, UR5, 0x70, URZ ;  /* 0x0000007005057890 */ /* 0x000fe2000fffe0ff */
[----:B-1----:R-:W-:Y:S01]  /*2960*/  LEA R0, R11, UR37, 0x3 ;  /* 0x000000250b007c11 */ /* 0x002fe2000f8e18ff */
[----:B------:R-:W-:Y:S01]  /*2970*/  UIADD3 UR4, UPT, UPT, UR4, 0x100, URZ ;  /* 0x0000010004047890 */ /* 0x000fe2000fffe0ff */
[----:B------:R1:W-:Y:S01]  /*2980*/  @!P2 SYNCS.ARRIVE.TRANS64.RED RZ, [R2+URZ], R5 ;  /* 0x0000000502ffa9a7 */ /* 0x0003e200080004ff */
[----:B------:R-:W-:Y:S01]  /*2990*/  UIADD3 UR6, UPT, UPT, UR6, 0x1, URZ ;  /* 0x0000000106067890 */ /* 0x000fe2000fffe0ff */
[----:B------:R-:W-:-:S03]  /*29a0*/  VIADD R3, R3, 0x1 ;  /* 0x0000000103037836 */ /* 0x000fc60000000000 */
[----:B------:R-:W-:Y:S02]  /*29b0*/  UISETP.NE.AND UP0, UPT, UR6, 0x2, UPT ;  /* 0x000000020600788c */ /* 0x000fe4000bf05270 */
[----:B------:R-:W-:Y:S01]  /*29c0*/  ISETP.NE.AND P0, PT, R3, 0x2, PT ;  /* 0x000000020300780c */ /* 0x000fe20003f05270 */
[----:B------:R-:W-:Y:S06]  /*29d0*/  UGETNEXTWORKID.BROADCAST [UR4], [UR5] ;  /* 0x00000000040073ca */ /* 0x000fec0008000100 */
[----:B------:R-:W-:Y:S02]  /*29e0*/  USEL UR4, URZ, 0x1, UP0 ;  /* 0x00000001ff047887 */ /* 0x000fe40008000000 */
[----:B------:R-:W-:-:S04]  /*29f0*/  USEL UR6, UR6, URZ, UP0 ;  /* 0x000000ff06067287 */ /* 0x000fc80008000000 */
[----:B------:R-:W-:Y:S02]  /*2a00*/  LOP3.LUT R12, R12, UR4, RZ, 0x3c, !PT ;  /* 0x000000040c0c7c12 */ /* 0x000fe4000f8e3cff */
[----:B-1----:R-:W-:-:S04]  /*2a10*/  SHF.L.U32 R5, R9, 0x1f, RZ ;  /* 0x0000001f09057819 */ /* 0x002fc800000006ff */
[----:B------:R-:W1:Y:S02]  /*2a20*/  SYNCS.PHASECHK.TRANS64.TRYWAIT P1, [R0+URZ+0x70], R5 ;  /* 0x00007005000075a7 */ /* 0x000e6400080211ff */
[----:B-1----:R-:W-:Y:S05]  /*2a30*/  @!P1 BRA `(.L_x_49) ;  /* 0x0000004c00449947 */ /* 0x002fea0003800000 */
.L_x_143:
[----:B------:R-:W-:Y:S01]  /*2a40*/  LEA R4, R11, UR37, 0x4 ;  /* 0x000000250b047c11 */ /* 0x000fe2000f8e20ff */
[----:B-1----:R-:W-:Y:S01]  /*2a50*/  VIADD R0, R0, 0x80 ;  /* 0x0000008000007836 */ /* 0x002fe20000000000 */
[----:B------:R-:W-:Y:S01]  /*2a60*/  SEL R3, R3, RZ, P0 ;  /* 0x000000ff03037207 */ /* 0x000fe20000000000 */
[----:B------:R-:W-:-:S03]  /*2a70*/  VIADD R11, R11, 0x1 ;  /* 0x000000010b0b7836 */ /* 0x000fc60000000000 */
[----:B------:R-:W1:Y:S01]  /*2a80*/  LDS.128 R4, [R4+0x100] ;  /* 0x0001000004047984 */ /* 0x000e620000000c00 */
[----:B------:R-:W-:Y:S02]  /*2a90*/  PRMT R0, RZ, 0x654, R0 ;  /* 0x00000654ff007816 */ /* 0x000fe40000000000 */
[C---:B------:R-:W-:Y:S01]  /*2aa0*/  ISETP.NE.AND P1, PT, R11.reuse, 0x2, PT ;  /* 0x000000020b00780c */ /* 0x040fe20003f25270 */
[----:B------:R-:W-:Y:S01]  /*2ab0*/  @!PT LDS RZ, [RZ] ;  /* 0x00000000fffff984 */ /* 0x000fe20000000800 */
[----:B------:R-:W-:Y:S01]  /*2ac0*/  @!PT LDS RZ, [RZ] ;  /* 0x00000000fffff984 */ /* 0x000fe20000000800 */
[----:B------:R-:W-:Y:S01]  /*2ad0*/  @!PT LDS RZ, [RZ] ;  /* 0x00000000fffff984 */ /* 0x000fe20000000800 */
[----:B------:R-:W-:Y:S01]  /*2ae0*/  @!PT LDS RZ, [RZ] ;  /* 0x00000000fffff984 */ /* 0x000fe20000000800 */
[----:B------:R2:W-:Y:S06]  /*2af0*/  MEMBAR.ALL.CTA ;  /* 0x0000000000007992 */ /* 0x0005ec0000008000 */
[----:B--2---:R-:W2:Y:S01]  /*2b00*/  FENCE.VIEW.ASYNC.S ;  /* 0x00000000000073c6 */ /* 0x004ea20000000000 */
[----:B------:R-:W-:Y:S01]  /*2b10*/  SEL R11, R11, RZ, P1 ;  /* 0x000000ff0b0b7207 */ /* 0x000fe20000800000 */
[----:B--2---:R2:W-:Y:S01]  /*2b20*/  SYNCS.ARRIVE.TRANS64.RED.A1T0 RZ, [R0+URZ], RZ ;  /* 0x000000ff00ff79a7 */ /* 0x0045e200081004ff */
[----:B-1----:R-:W-:-:S02]  /*2b30*/  LOP3.LUT P3, RZ, R6, 0x1, RZ, 0xc0, !PT ;  /* 0x0000000106ff7812 */ /* 0x002fc4000786c0ff */
[----:B------:R-:W-:-:S04]  /*2b40*/  SEL R5, RZ, 0x1, P0 ;  /* 0x00000001ff057807 */ /* 0x000fc80000000000 */
[----:B------:R-:W-:Y:S02]  /*2b50*/  LOP3.LUT R8, R8, R5, RZ, 0x3c, !PT ;  /* 0x0000000508087212 */ /* 0x000fe400078e3cff */
[----:B--2---:R-:W-:-:S04]  /*2b60*/  SEL R0, RZ, 0x1, P1 ;  /* 0x00000001ff007807 */ /* 0x004fc80000800000 */
[----:B------:R-:W-:Y:S01]  /*2b70*/  LOP3.LUT R9, R9, R0, RZ, 0x3c, !PT ;  /* 0x0000000009097212 */ /* 0x000fe200078e3cff */
[----:B------:R-:W-:Y:S06]  /*2b80*/  @P3 BRA `(.L_x_50) ;  /* 0xfffffffc002c3947 */ /* 0x000fec000383ffff */
[----:B------:R-:W-:Y:S01]  /*2b90*/  ULEA UR5, UR6, UR37, 0x3 ;  /* 0x0000002506057291 */ /* 0x000fe2000f8e18ff */
[----:B------:R-:W-:-:S08]  /*2ba0*/  SHF.L.U32 R3, R12, 0x1f, RZ ;  /* 0x0000001f0c037819 */ /* 0x000fd000000006ff */
[----:B------:R-:W1:Y:S02]  /*2bb0*/  SYNCS.PHASECHK.TRANS64 P0, [UR5+0x80], R3 ;  /* 0x00008003ff0075a7 */ /* 0x000e640008001005 */
[----:B-1----:R-:W-:Y:S05]  /*2bc0*/  @P0 BRA `(.L_x_51) ;  /* 0x0000000000080947 */ /* 0x002fea0003800000 */
[----:B------:R-:W1:Y:S02]  /*2bd0*/  SYNCS.PHASECHK.TRANS64.TRYWAIT P0, [UR5+0x80], R3 ;  /* 0x00008003ff0075a7 */ /* 0x000e640008001105 */
[----:B-1----:R-:W-:Y:S05]  /*2be0*/  @!P0 BRA `(.L_x_52) ;  /* 0x0000004800ec8947 */ /* 0x002fea0003800000 */
.L_x_51:
[----:B------:R-:W-:-:S04]  /*2bf0*/  UIADD3 UR4, UPT, UPT, UR6, 0x1, URZ ;  /* 0x0000000106047890 */ /* 0x000fc8000fffe0ff */
[----:B------:R-:W-:-:S04]  /*2c00*/  UISETP.NE.AND UP0, UPT, UR4, 0x2, UPT ;  /* 0x000000020400788c */ /* 0x000fc8000bf05270 */
[----:B------:R-:W-:Y:S02]  /*2c10*/  USEL UR7, URZ, 0x1, UP0 ;  /* 0x00000001ff077887 */ /* 0x000fe40008000000 */
[----:B------:R-:W-:-:S04]  /*2c20*/  USEL UR4, UR4, URZ, UP0 ;  /* 0x000000ff04047287 */ /* 0x000fc80008000000 */
[----:B------:R-:W-:Y:S01]  /*2c30*/  ULEA UR4, UR4, UR37, 0x3 ;  /* 0x0000002504047291 */ /* 0x000fe2000f8e18ff */
[----:B-1----:R-:W-:-:S04]  /*2c40*/  LOP3.LUT R3, R12, UR7, RZ, 0x3c, !PT ;  /* 0x000000070c037c12 */ /* 0x002fc8000f8e3cff */
[----:B------:R-:W-:-:S04]  /*2c50*/  SHF.L.U32 R0, R3, 0x1f, RZ ;  /* 0x0000001f03007819 */ /* 0x000fc800000006ff */
[----:B------:R-:W1:Y:S02]  /*2c60*/  SYNCS.PHASECHK.TRANS64 P0, [UR4+0x80], R0 ;  /* 0x00008000ff0075a7 */ /* 0x000e640008001004 */
[----:B-1----:R-:W-:Y:S05]  /*2c70*/  @P0 EXIT ;  /* 0x000000000000094d */ /* 0x002fea0003800000 */
[----:B------:R-:W-:Y:S02]  /*2c80*/  SHF.L.U32 R3, R3, 0x1f, RZ ;  /* 0x0000001f03037819 */ /* 0x000fe400000006ff */
[----:B------:R-:W-:-:S07]  /*2c90*/  MOV R0, UR4 ;  /* 0x0000000400007c02 */ /* 0x000fce0008000f00 */
.L_x_53:
[----:B-1----:R1:W2:Y:S02]  /*2ca0*/  SYNCS.PHASECHK.TRANS64.TRYWAIT P0, [R0+URZ+0x80], R3 ;  /* 0x00008003000075a7 */ /* 0x0022a400080011ff */
[----:B--2---:R-:W-:Y:S05]  /*2cb0*/  @!P0 NANOSLEEP.SYNCS 0x989680 ;  /* 0x009896800000895d */ /* 0x004fea0003900000 */
[----:B------:R-:W2:Y:S02]  /*2cc0*/  @!P0 SYNCS.PHASECHK.TRANS64 P0, [R0+URZ+0x80], R3 ;  /* 0x00008003000085a7 */ /* 0x000ea400080010ff */
[----:B--2---:R-:W-:Y:S05]  /*2cd0*/  @P0 EXIT ;  /* 0x000000000000094d */ /* 0x004fea0003800000 */
[----:B------:R-:W-:Y:S05]  /*2ce0*/  BRA `(.L_x_53) ;  /* 0xfffffffc00ec7947 */ /* 0x000fea000383ffff */
.L_x_46:
[----:B------:R-:W-:Y:S05]  /*2cf0*/  BRA.U UP4, `(.L_x_54) ;  /* 0x0000001104a07547 */ /* 0x000fea000b800000 */
[----:B------:R-:W-:Y:S01]  /*2d00*/  UMOV UR6, 0x40 ;  /* 0x0000004000067882 */ /* 0x000fe20000000000 */
[----:B------:R-:W-:Y:S01]  /*2d10*/  NOP ;  /* 0x0000000000007918 */ /* 0x000fe20000000000 */
[----:B------:R-:W-:Y:S01]  /*2d20*/  ULEA UR6, UR37, UR6, 0x18 ;  /* 0x0000000625067291 */ /* 0x000fe2000f8ec0ff */
[----:B------:R-:W-:Y:S02]  /*2d30*/  UMOV UR7, 0x400 ;  /* 0x0000040000077882 */ /* 0x000fe40000000000 */
[----:B------:R-:W-:-:S06]  /*2d40*/  ULEA UR37, UR37, UR7, 0x18 ;  /* 0x0000000725257291 */ /* 0x000fcc000f8ec0ff */
[----:B------:R-:W1:Y:S02]  /*2d50*/  LDS.U8 R2, [UR6+0x1c] ;  /* 0x00001c06ff027984 */ /* 0x000e640008000000 */
[----:B-1----:R-:W-:-:S13]  /*2d60*/  ISETP.NE.AND P0, PT, R2, RZ, PT ;  /* 0x000000ff0200720c */ /* 0x002fda0003f05270 */
[----:B------:R-:W-:Y:S05]  /*2d70*/  @P0 BRA `(.L_x_55) ;  /* 0x0000000400080947 */ /* 0x000fea0003800000 */
[----:B------:R-:W-:Y:S02]  /*2d80*/  UISETP.NE.U32.AND UP0, UPT, UR5, 0x1, UPT ;  /* 0x000000010500788c */ /* 0x000fe4000bf05070 */
[----:B------:R-:W-:-:S07]  /*2d90*/  UIADD3 UR8, UPT, UPT, UR6, 0x8, URZ ;  /* 0x0000000806087890 */ /* 0x000fce000fffe0ff */
[----:B------:R-:W-:Y:S05]  /*2da0*/  BRA.U !UP0, `(.L_x_56) ;  /* 0x00000001089c7547 */ /* 0x000fea000b800000 */
[----:B------:R-:W-:Y:S01]  /*2db0*/  ELECT P0, URZ, PT ;  /* 0x0000000000ff782f */ /* 0x000fe20003800000 */
[----:B------:R-:W-:-:S12]  /*2dc0*/  BSSY B0, `(.L_x_56) ;  /* 0x0000025000007945 */ /* 0x000fd80003800000 */
[----:B------:R-:W-:Y:S05]  /*2dd0*/  @!P0 BRA `(.L_x_57) ;  /* 0x00000000008c8947 */ /* 0x000fea0003800000 */
[----:B------:R-:W-:-:S05]  /*2de0*/  UMOV UR7, 0x10 ;  /* 0x0000001000077882 */ /* 0x000fca0000000000 */
[----:B------:R-:W-:Y:S04]  /*2df0*/  DEPBAR.LE SB1, 0x36 ;  /* 0x00009d800000791a */ /* 0x000fe80000000000 */
[----:B------:R-:W1:Y:S02]  /*2e00*/  UTCATOMSWS.2CTA.FIND_AND_SET.ALIGN UP1, UR7, UR7 ;  /* 0x00000007000775e3 */ /* 0x000e640008220800 */
[----:B-1----:R-:W-:Y:S01]  /*2e10*/  MOV R11, UR7 ;  /* 0x00000007000b7c02 */ /* 0x002fe20008000f00 */
[----:B------:R-:W-:Y:S06]  /*2e20*/  BRA.U UP1, `(.L_x_58) ;  /* 0x0000000101187547 */ /* 0x000fec000b800000 */
.L_x_59:
[----:B------:R-:W-:Y:S05]  /*2e30*/  NANOSLEEP 0x64 ;  /* 0x000000640000795d */ /* 0x000fea0003800000 */
[----:B------:R-:W-:-:S05]  /*2e40*/  UMOV UR7, 0x10 ;  /* 0x0000001000077882 */ /* 0x000fca0000000000 */
[----:B------:R-:W-:Y:S04]  /*2e50*/  DEPBAR.LE SB1, 0x36 ;  /* 0x00009d800000791a */ /* 0x000fe80000000000 */
[----:B------:R-:W1:Y:S02]  /*2e60*/  UTCATOMSWS.2CTA.FIND_AND_SET.ALIGN UP1, UR7, UR7 ;  /* 0x00000007000775e3 */ /* 0x000e640008220800 */
[----:B-1----:R-:W-:Y:S01]  /*2e70*/  MOV R11, UR7 ;  /* 0x00000007000b7c02 */ /* 0x002fe20008000f00 */
[----:B------:R-:W-:Y:S05]  /*2e80*/  BRA.U !UP1, `(.L_x_59) ;  /* 0xfffffffd09e87547 */ /* 0x000fea000b83ffff */
.L_x_58:
[----:B------:R-:W1:Y:S01]  /*2e90*/  LDS R5, [UR6+0x10] ;  /* 0x00001006ff057984 */ /* 0x000e620008000800 */
[----:B------:R-:W-:Y:S01]  /*2ea0*/  IMAD.U32 R3, RZ, RZ, UR37 ;  /* 0x00000025ff037e24 */ /* 0x000fe2000f8e00ff */
[----:B------:R-:W-:-:S03]  /*2eb0*/  MOV R2, UR4 ;  /* 0x0000000400027c02 */ /* 0x000fc60008000f00 */
[----:B------:R-:W-:Y:S01]  /*2ec0*/  VIADD R3, R3, 0x120 ;  /* 0x0000012003037836 */ /* 0x000fe20000000000 */
[----:B-1----:R-:W-:-:S04]  /*2ed0*/  SHF.L.U32 R5, R5, 0x1f, RZ ;  /* 0x0000001f05057819 */ /* 0x002fc800000006ff */
[----:B------:R-:W1:Y:S02]  /*2ee0*/  SYNCS.PHASECHK.TRANS64.TRYWAIT P0, [UR6+0x8], R5 ;  /* 0x00000805ff0075a7 */ /* 0x000e640008001106 */
[----:B-1----:R-:W-:Y:S05]  /*2ef0*/  @P0 BRA `(.L_x_60) ;  /* 0x0000000000080947 */ /* 0x002fea0003800000 */
[----:B------:R-:W1:Y:S02]  /*2f00*/  SYNCS.PHASECHK.TRANS64.TRYWAIT P0, [UR6+0x8], R5 ;  /* 0x00000805ff0075a7 */ /* 0x000e640008001106 */
[----:B-1----:R-:W-:Y:S05]  /*2f10*/  @!P0 BRA `(.L_x_61) ;  /* 0x0000004800388947 */ /* 0x002fea0003800000 */
.L_x_60:
[----:B-1----:R-:W-:Y:S01]  /*2f20*/  HFMA2 R4, -RZ, RZ, 0, 5.9604644775390625e-08 ;  /* 0x00000001ff047431 */ /* 0x002fe200000001ff */
[----:B------:R-:W-:Y:S01]  /*2f30*/  UPRMT UR7, UR4, 0x654, UR8 ;  /* 0x0000065404077896 */ /* 0x000fe20008000008 */
[----:B------:R-:W-:Y:S01]  /*2f40*/  IMAD.MOV.U32 R6, RZ, RZ, 0xffff ;  /* 0x0000ffffff067424 */ /* 0x000fe200078e00ff */
[----:B------:R-:W-:Y:S01]  /*2f50*/  PRMT R2, R2, 0x654, R3 ;  /* 0x0000065402027816 */ /* 0x000fe20000000003 */
[----:B------:R-:W-:Y:S02]  /*2f60*/  IMAD.MOV.U32 R5, RZ, RZ, 0x4 ;  /* 0x00000004ff057424 */ /* 0x000fe400078e00ff */
[----:B------:R-:W-:Y:S01]  /*2f70*/  IMAD.SHL.U32 R9, R11, 0x20, RZ ;  /* 0x000000200b097824 */ /* 0x000fe200078e00ff */
[----:B------:R-:W-:Y:S02]  /*2f80*/  MOV R3, UR7 ;  /* 0x0000000700037c02 */ /* 0x000fe40008000f00 */
[-C--:B------:R-:W-:Y:S01]  /*2f90*/  SHF.L.U32 R7, R6, R11.reuse, RZ ;  /* 0x0000000b06077219 */ /* 0x080fe200000006ff */
[----:B------:R1:W-:Y:S01]  /*2fa0*/  SYNCS.ARRIVE.TRANS64.RED RZ, [UR7], R5 ;  /* 0x00000005ffff79a7 */ /* 0x0003e20008000407 */
[----:B------:R-:W-:Y:S01]  /*2fb0*/  SHF.L.U32 R6, R4, R11, RZ ;  /* 0x0000000b04067219 */ /* 0x000fe200000006ff */
[----:B------:R1:W-:Y:S04]  /*2fc0*/  STS [UR37+0x120], R9 ;  /* 0x00012009ff007988 */ /* 0x0003e80008000825 */
[----:B------:R1:W-:Y:S04]  /*2fd0*/  STAS [R2.64], R11 ;  /* 0x0000000b02007dbd */ /* 0x0003e8000c0008ff */
[----:B------:R1:W-:Y:S04]  /*2fe0*/  ATOMS.OR RZ, [UR6+0x14], R7 ;  /* 0x00001407ffff798c */ /* 0x0003e8000b000006 */
[----:B------:R1:W-:Y:S04]  /*2ff0*/  ATOMS.OR RZ, [UR6+0x18], R6 ;  /* 0x00001806ffff798c */ /* 0x0003e8000b000006 */
[----:B------:R1:W-:Y:S02]  /*3000*/  ATOMS.XOR RZ, [UR6+0x10], R4 ;  /* 0x00001004ffff798c */ /* 0x0003e4000b800006 */
.L_x_57:
[----:B------:R-:W-:Y:S05]  /*3010*/  BSYNC B0 ;  /* 0x0000000000007941 */ /* 0x000fea0003800000 */
.L_x_56:
[----:B------:R-:W-:Y:S05]  /*3020*/  BRA.U UP0, `(.L_x_62) ;  /* 0x00000001006c7547 */ /* 0x000fea000b800000 */
[----:B------:R-:W-:-:S03]  /*3030*/  UMOV UR7, 0xffffffff ;  /* 0xffffffff00077882 */ /* 0x000fc60000000000 */
[----:B------:R-:W-:Y:S05]  /*3040*/  BRA.DIV UR7, `(.L_x_63) ;  /* 0x0000004a07047947 */ /* 0x000fea000b800000 */
[----:B------:R-:W-:-:S13]  /*3050*/  ELECT P6, URZ, PT ;  /* 0x0000000000ff782f */ /* 0x000fda00038c0000 */
.L_x_147:
[----:B------:R-:W-:Y:S05]  /*3060*/  @!P6 BRA `(.L_x_62) ;  /* 0x00000000005ce947 */ /* 0x000fea0003800000 */
[----:B-1----:R-:W1:Y:S02]  /*3070*/  LDS R3, [UR6+0x10] ;  /* 0x00001006ff037984 */ /* 0x002e640008000800 */
[----:B-1----:R-:W-:-:S04]  /*3080*/  SHF.L.U32 R3, R3, 0x1f, RZ ;  /* 0x0000001f03037819 */ /* 0x002fc800000006ff */
[----:B------:R-:W1:Y:S02]  /*3090*/  SYNCS.PHASECHK.TRANS64.TRYWAIT P0, [UR6+0x8], R3 ;  /* 0x00000803ff0075a7 */ /* 0x000e640008001106 */
[----:B-1----:R-:W-:Y:S05]  /*30a0*/  @P0 BRA `(.L_x_64) ;  /* 0x0000000000080947 */ /* 0x002fea0003800000 */
[----:B------:R-:W1:Y:S02]  /*30b0*/  SYNCS.PHASECHK.TRANS64.TRYWAIT P0, [UR6+0x8], R3 ;  /* 0x00000803ff0075a7 */ /* 0x000e640008001106 */
[----:B-1----:R-:W-:Y:S05]  /*30c0*/  @!P0 BRA `(.L_x_65) ;  /* 0x0000004800048947 */ /* 0x002fea0003800000 */
.L_x_64:
[----:B------:R-:W2:Y:S01]  /*30d0*/  LDS R5, [UR37+0x120] ;  /* 0x00012025ff057984 */ /* 0x000ea20008000800 */
[----:B-1----:R-:W-:Y:S02]  /*30e0*/  HFMA2 R2, -RZ, RZ, 0, 5.9604644775390625e-08 ;  /* 0x00000001ff027431 */ /* 0x002fe400000001ff */
[----:B------:R-:W-:Y:S01]  /*30f0*/  IMAD.MOV.U32 R3, RZ, RZ, 0xffff ;  /* 0x0000ffffff037424 */ /* 0x000fe200078e00ff */
[----:B------:R-:W-:Y:S01]  /*3100*/  UPRMT UR7, UR4, 0x654, UR8 ;  /* 0x0000065404077896 */ /* 0x000fe20008000008 */
[----:B--2---:R-:W-:-:S03]  /*3110*/  IMAD.SHL.U32 R4, R5, 0x20, RZ ;  /* 0x0000002005047824 */ /* 0x004fc600078e00ff */
[-C--:B------:R-:W-:Y:S02]  /*3120*/  SHF.L.U32 R3, R3, R5.reuse, RZ ;  /* 0x0000000503037219 */ /* 0x080fe400000006ff */
[----:B------:R-:W-:Y:S01]  /*3130*/  SHF.L.U32 R5, R2, R5, RZ ;  /* 0x0000000502057219 */ /* 0x000fe200000006ff */
[----:B------:R2:W-:Y:S04]  /*3140*/  STS [UR37+0x120], R4 ;  /* 0x00012004ff007988 */ /* 0x0005e80008000825 */
[----:B------:R2:W-:Y:S04]  /*3150*/  ATOMS.OR RZ, [UR6+0x14], R3 ;  /* 0x00001403ffff798c */ /* 0x0005e8000b000006 */
[----:B------:R2:W-:Y:S01]  /*3160*/  ATOMS.OR RZ, [UR6+0x18], R5 ;  /* 0x00001805ffff798c */ /* 0x0005e2000b000006 */
[----:B------:R-:W-:Y:S03]  /*3170*/  SYNCS.ARRIVE.TRANS64.RED.A1T0 RZ, [UR7], RZ ;  /* 0x000000ffffff79a7 */ /* 0x000fe60008100407 */
[----:B------:R2:W-:Y:S01]  /*3180*/  ATOMS.XOR RZ, [UR6+0x10], R2 ;  /* 0x00001002ffff798c */ /* 0x0005e2000b800006 */
[----:B------:R-:W-:Y:S05]  /*3190*/  BRA `(.L_x_62) ;  /* 0x0000000000107947 */ /* 0x000fea0003800000 */
.L_x_55:
[----:B------:R-:W-:-:S05]  /*31a0*/  MOV R2, 0xffffffff ;  /* 0xffffffff00027802 */ /* 0x000fca0000000f00 */
[----:B------:R1:W-:Y:S02]  /*31b0*/  STS [UR37+0x120], R2 ;  /* 0x00012002ff007988 */ /* 0x0003e40008000825 */
[----:B-1----:R-:W-:Y:S02]  /*31c0*/  MOV R2, 0x31e0 ;  /* 0x000031e000027802 */ /* 0x002fe40000000f00 */
[----:B-----5:R-:W-:Y:S05]  /*31d0*/  CALL.REL.NOINC `($__internal_1_$__cuda_sm10x_tcgen05_guardrail_trap_phase_invalid_during_alloc) ;  /* 0x0000004c00647944 */ /* 0x020fea0003c00000 */
.L_x_62:
[----:B------:R-:W-:Y:S05]  /*31e0*/  WARPSYNC.ALL ;  /* 0x0000000000007948 */ /* 0x000fea0003800000 */
[----:B------:R-:W3:Y:S01]  /*31f0*/  S2UR UR8, SR_CgaCtaId ;  /* 0x00000000000879c3 */ /* 0x000ee20000008800 */
[----:B------:R-:W-:Y:S01]  /*3200*/  UMOV UR6, 0x400 ;  /* 0x0000040000067882 */ /* 0x000fe20000000000 */
[----:B------:R-:W-:-:S06]  /*3210*/  NOP ;  /* 0x0000000000007918 */ /* 0x000fcc0000000000 */
[----:B------:R-:W-:Y:S06]  /*3220*/  BAR.ARV 0x6, 0xa0 ;  /* 0x0182800000007b1d */ /* 0x000fec0000002000 */
[----:B------:R-:W-:Y:S01]  /*3230*/  LOP3.LUT R0, R0, 0xffff, RZ, 0xc0, !PT ;  /* 0x0000ffff00007812 */ /* 0x000fe200078ec0ff */
[----:B-1----:R-:W-:Y:S01]  /*3240*/  IMAD.MOV.U32 R9, RZ, RZ, 0x1 ;  /* 0x00000001ff097424 */ /* 0x002fe200078e00ff */
[----:B------:R-:W-:Y:S01]  /*3250*/  LOP3.LUT R8, R8, 0xffff, RZ, 0xc0, !PT ;  /* 0x0000ffff08087812 */ /* 0x000fe200078ec0ff */
[----:B------:R-:W-:Y:S01]  /*3260*/  UMOV UR22, URZ ;  /* 0x000000ff00167c82 */ /* 0x000fe20008000000 */
[----:B------:R-:W-:Y:S01]  /*3270*/  R2UR UR12, R0 ;  /* 0x00000000000c72ca */ /* 0x000fe200000e0000 */
[----:B------:R-:W-:Y:S01]  /*3280*/  UMOV UR21, URZ ;  /* 0x000000ff00157c82 */ /* 0x000fe20008000000 */
[----:B------:R-:W-:Y:S01]  /*3290*/  R2UR UR13, R8 ;  /* 0x00000000080d72ca */ /* 0x000fe200000e0000 */
[----:B------:R-:W-:Y:S01]  /*32a0*/  IMAD.MOV.U32 R8, RZ, RZ, RZ ;  /* 0x000000ffff087224 */ /* 0x000fe200078e00ff */
[----:B------:R-:W-:Y:S01]  /*32b0*/  UMOV UR20, URZ ;  /* 0x000000ff00147c82 */ /* 0x000fe20008000000 */
[----:B------:R-:W-:-:S02]  /*32c0*/  UISETP.NE.AND UP2, UPT, UR5, URZ, UPT ;  /* 0x000000ff0500728c */ /* 0x000fc4000bf45270 */
[----:B---3--:R-:W-:Y:S01]  /*32d0*/  ULEA UR8, UR8, UR6, 0x18 ;  /* 0x0000000608087291 */ /* 0x008fe2000f8ec0ff */
[----:B------:R-:W1:Y:S03]  /*32e0*/  LDCU UR6, c[0x0][0x38c] ;  /* 0x00007180ff0677ac */ /* 0x000e660008000800 */
[----:B------:R-:W-:Y:S02]  /*32f0*/  UIADD3 UR14, UPT, UPT, UR8, 0x3300, URZ ;  /* 0x00003300080e7890 */ /* 0x000fe4000fffe0ff */
[----:B------:R-:W-:-:S03]  /*3300*/  UIADD3 UR15, UPT, UPT, UR8, 0x6300, URZ ;  /* 0x00006300080f7890 */ /* 0x000fc6000fffe0ff */
[----:B--2---:R-:W2:Y:S01]  /*3310*/  LDS R2, [UR8+0x120] ;  /* 0x00012008ff027984 */ /* 0x004ea20008000800 */
[----:B------:R-:W-:Y:S02]  /*3320*/  USHF.R.U32.HI UR14, URZ, 0x4, UR14 ;  /* 0x00000004ff0e7899 */ /* 0x000fe4000801160e */
[----:B------:R-:W-:Y:S02]  /*3330*/  USHF.R.U32.HI UR15, URZ, 0x4, UR15 ;  /* 0x00000004ff0f7899 */ /* 0x000fe4000801160f */
[----:B------:R-:W-:Y:S02]  /*3340*/  ULOP3.LUT UR14, UR14, 0x3fff, URZ, 0xc0, !UPT ;  /* 0x00003fff0e0e7892 */ /* 0x000fe4000f8ec0ff */
[----:B------:R-:W-:Y:S02]  /*3350*/  ULOP3.LUT UR15, UR15, 0x3fff, URZ, 0xc0, !UPT ;  /* 0x00003fff0f0f7892 */ /* 0x000fe4000f8ec0ff */
[----:B------:R-:W-:Y:S02]  /*3360*/  ULOP3.LUT UR14, UR14, 0x10000, URZ, 0xfc, !UPT ;  /* 0x000100000e0e7892 */ /* 0x000fe4000f8efcff */
[----:B-1----:R-:W-:-:S02]  /*3370*/  UIADD3 UR6, UPT, UPT, UR6, 0x1f, URZ ;  /* 0x0000001f06067890 */ /* 0x002fc4000fffe0ff */
[----:B------:R-:W-:Y:S02]  /*3380*/  ULOP3.LUT UR15, UR15, 0x10000, URZ, 0xfc, !UPT ;  /* 0x000100000f0f7892 */ /* 0x000fe4000f8efcff */
[----:B------:R-:W-:Y:S01]  /*3390*/  USHF.R.S32.HI UR7, URZ, 0x1f, UR6 ;  /* 0x0000001fff077899 */ /* 0x000fe20008011406 */
[----:B------:R-:W-:Y:S01]  /*33a0*/  UMOV UR28, 0x0 ;  /* 0x00000000001c7882 */ /* 0x000fe20000000000 */
[----:B------:R-:W-:Y:S02]  /*33b0*/  UMOV UR29, 0x8100490 ;  /* 0x08100490001d7882 */ /* 0x000fe40000000000 */
[----:B------:R-:W-:Y:S01]  /*33c0*/  ULEA.HI UR7, UR7, UR6, URZ, 0x5 ;  /* 0x0000000607077291 */ /* 0x000fe2000f8f28ff */
[----:B------:R-:W-:Y:S01]  /*33d0*/  UMOV UR26, 0x0 ;  /* 0x00000000001a7882 */ /* 0x000fe20000000000 */
[----:B------:R-:W-:Y:S02]  /*33e0*/  UMOV UR27, 0x8100490 ;  /* 0x08100490001b7882 */ /* 0x000fe40000000000 */
[----:B------:R-:W-:-:S04]  /*33f0*/  USHF.R.S32.HI UR7, URZ, 0x5, UR7 ;  /* 0x00000005ff077899 */ /* 0x000fc80008011407 */
[----:B------:R-:W-:-:S04]  /*3400*/  UISETP.LT.AND UP0, UPT, UR7, 0x1, UPT ;  /* 0x000000010700788c */ /* 0x000fc8000bf01270 */
[----:B------:R-:W-:Y:S01]  /*3410*/  USEL UR23, UR7, 0x1, !UP0 ;  /* 0x0000000107177887 */ /* 0x000fe2000c000000 */
[----:B--2---:R-:W-:Y:S02]  /*3420*/  R2UR UR24, R2 ;  /* 0x00000000021872ca */ /* 0x004fe400000e0000 */
[----:B------:R-:W-:-:S13]  /*3430*/  CS2R R2, SRZ ;  /* 0x0000000000027805 */ /* 0x000fda000001ff00 */
.L_x_73:
[C---:B------:R-:W-:Y:S02]  /*3440*/  LEA R0, R8.reuse, UR8, 0x3 ;  /* 0x0000000808007c11 */ /* 0x040fe4000f8e18ff */
[----:B------:R-:W-:Y:S02]  /*3450*/  SHF.L.U32 R5, R3, 0x1f, RZ ;  /* 0x0000001f03057819 */ /* 0x000fe400000006ff */
[----:B------:R-:W-:Y:S02]  /*3460*/  LEA R4, R8, UR8, 0x4 ;  /* 0x0000000808047c11 */ /* 0x000fe4000f8e20ff */
[----:B------:R-:W1:Y:S02]  /*3470*/  SYNCS.PHASECHK.TRANS64.TRYWAIT P0, [R0+URZ+0x70], R5 ;  /* 0x00007005000075a7 */ /* 0x000e6400080011ff */
[----:B-1-34-:R-:W-:Y:S05]  /*3480*/  @!P0 BRA `(.L_x_66) ;  /* 0x00000044002c8947 */ /* 0x01afea0003800000 */
.L_x_148:
[----:B-1----:R-:W1:Y:S01]  /*3490*/  LDS.128 R4, [R4+0x100] ;  /* 0x0001000004047984 */ /* 0x002e620000000c00 */
[----:B------:R-:W-:Y:S02]  /*34a0*/  VIADD R0, R0, 0x80 ;  /* 0x0000008000007836 */ /* 0x000fe40000000000 */
[----:B------:R-:W-:Y:S01]  /*34b0*/  VIADD R8, R8, 0x1 ;  /* 0x0000000108087836 */ /* 0x000fe20000000000 */
[----:B------:R-:W-:Y:S01]  /*34c0*/  @!PT LDS RZ, [RZ] ;  /* 0x00000000fffff984 */ /* 0x000fe20000000800 */
[----:B------:R-:W-:Y:S01]  /*34d0*/  @!PT LDS RZ, [RZ] ;  /* 0x00000000fffff984 */ /* 0x000fe20000000800 */
[----:B------:R-:W-:Y:S01]  /*34e0*/  @!PT LDS RZ, [RZ] ;  /* 0x00000000fffff984 */ /* 0x000fe20000000800 */
[----:B------:R-:W-:Y:S01]  /*34f0*/  @!PT LDS RZ, [RZ] ;  /* 0x00000000fffff984 */ /* 0x000fe20000000800 */
[----:B------:R2:W-:Y:S06]  /*3500*/  MEMBAR.ALL.CTA ;  /* 0x0000000000007992 */ /* 0x0005ec0000008000 */
[----:B--2---:R-:W2:Y:S01]  /*3510*/  FENCE.VIEW.ASYNC.S ;  /* 0x00000000000073c6 */ /* 0x004ea20000000000 */
[----:B------:R-:W-:-:S04]  /*3520*/  PRMT R0, RZ, 0x654, R0 ;  /* 0x00000654ff007816 */ /* 0x000fc80000000000 */
[----:B--2---:R2:W-:Y:S01]  /*3530*/  SYNCS.ARRIVE.TRANS64.RED.A1T0 RZ, [R0+URZ], RZ ;  /* 0x000000ff00ff79a7 */ /* 0x0045e200081004ff */
[----:B-1----:R-:W-:Y:S01]  /*3540*/  LOP3.LUT P1, RZ, R6, 0x1, RZ, 0xc0, !PT ;  /* 0x0000000106ff7812 */ /* 0x002fe2000782c0ff */
[----:B--2---:R-:W-:-:S12]  /*3550*/  BRA.U UP2, `(.L_x_67) ;  /* 0x0000000102e07547 */ /* 0x004fd8000b800000 */
[----:B------:R-:W1:Y:S01]  /*3560*/  LDCU UR6, c[0x0][0x38c] ;  /* 0x00007180ff0677ac */ /* 0x000e620008000800 */
[----:B------:R-:W-:Y:S02]  /*3570*/  PLOP3.LUT P2, PT, PT, PT, PT, 0x80, 0x8 ;  /* 0x000000000008781c */ /* 0x000fe40003f4f070 */
[----:B------:R-:W-:Y:S01]  /*3580*/  SHF.L.U32 R5, R9, 0x1f, RZ ;  /* 0x0000001f09057819 */ /* 0x000fe200000006ff */
[----:B------:R-:W-:Y:S02]  /*3590*/  ULEA UR10, UR22, UR8, 0x3 ;  /* 0x00000008160a7291 */ /* 0x000fe4000f8e18ff */
[----:B------:R-:W-:Y:S02]  /*35a0*/  ULEA UR11, UR22, UR24, 0x5 ;  /* 0x00000018160b7291 */ /* 0x000fe4000f8e28ff */
[----:B-1----:R-:W-:-:S06]  /*35b0*/  UISETP.GE.AND UP0, UPT, UR6, 0x1, UPT ;  /* 0x000000010600788c */ /* 0x002fcc000bf06270 */
[----:B------:R-:W-:-:S05]  /*35c0*/  PLOP3.LUT P0, PT, PT, PT, UP0, 0x80, 0x8 ;  /* 0x000000000008781c */ /* 0x000fca0003f0f008 */
[----:B------:R-:W-:-:S08]  /*35d0*/  @UP0 ULEA UR6, UR21, UR8, 0x3 ;  /* 0x0000000815060291 */ /* 0x000fd0000f8e18ff */
[----:B------:R-:W-:-:S04]  /*35e0*/  @P0 SHF.L.U32 R0, R2, 0x1f, RZ ;  /* 0x0000001f02000819 */ /* 0x000fc800000006ff */
[----:B------:R1:W2:Y:S01]  /*35f0*/  @P0 SYNCS.PHASECHK.TRANS64.TRYWAIT P2, [UR6], R0 ;  /* 0x00000000ff0005a7 */ /* 0x0002a20008041106 */
[----:B------:R-:W3:Y:S02]  /*3600*/  SYNCS.PHASECHK.TRANS64.TRYWAIT P0, [UR10+0xb0], R5 ;  /* 0x0000b005ff0075a7 */ /* 0x000ee4000800110a */
[----:B-123--:R-:W-:Y:S05]  /*3610*/  @!P0 BRA `(.L_x_68) ;  /* 0x0000004000dc8947 */ /* 0x00efea0003800000 */
.L_x_150:
[----:B------:R-:W-:Y:S01]  /*3620*/  UMOV UR19, UR20 ;  /* 0x0000001400137c82 */ /* 0x000fe20008000000 */
[----:B------:R-:W-:Y:S05]  /*3630*/  BRA.U !UP0, `(.L_x_69) ;  /* 0x0000000108987547 */ /* 0x000fea000b800000 */
[----:B------:R-:W-:Y:S02]  /*3640*/  UIADD3 UR19, UPT, UPT, UR23, UR20, URZ ;  /* 0x0000001417137290 */ /* 0x000fe4000fffe0ff */
[----:B------:R-:W-:Y:S01]  /*3650*/  UPLOP3.LUT UP3, UPT, UPT, UPT, UPT, 0x40, 0x4 ;  /* 0x000000000004789c */ /* 0x000fe20003f6e870 */
[----:B------:R-:W-:Y:S01]  /*3660*/  UMOV UR18, UR7 ;  /* 0x0000000700127c82 */ /* 0x000fe20008000000 */
[----:B------:R-:W-:-:S09]  /*3670*/  UMOV UR17, UR21 ;  /* 0x0000001500117c82 */ /* 0x000fd20008000000 */
.L_x_72:
[----:B--2---:R-:W-:Y:S01]  /*3680*/  ULEA UR9, UR17, UR8, 0x3 ;  /* 0x0000000811097291 */ /* 0x004fe2000f8e18ff */
[----:B---3--:R-:W-:Y:S11]  /*3690*/  @P2 BRA `(.L_x_70) ;  /* 0x00000000000c2947 */ /* 0x008ff60003800000 */
[----:B-1----:R-:W-:Y:S04]  /*36a0*/  SHF.L.U32 R5, R2, 0x1f, RZ ;  /* 0x0000001f02057819 */ /* 0x002fe800000006ff */
[----:B------:R-:W1:Y:S02]  /*36b0*/  SYNCS.PHASECHK.TRANS64.TRYWAIT P0, [UR9], R5 ;  /* 0x00000005ff0075a7 */ /* 0x000e640008001109 */
[----:B-1----:R-:W-:Y:S05]  /*36c0*/  @!P0 BRA `(.L_x_71) ;  /* 0x0000004000c88947 */ /* 0x002fea0003800000 */
.L_x_70:
[----:B------:R-:W-:Y:S01]  /*36d0*/  UISETP.NE.AND UP0, UPT, UR18, 0x1, UPT ;  /* 0x000000011200788c */ /* 0x000fe2000bf05270 */
[----:B------:R-:W-:Y:S01]  /*36e0*/  PLOP3.LUT P2, PT, PT, PT, PT, 0x80, 0x8 ;  /* 0x000000000008781c */ /* 0x000fe20003f4f070 */
[----:B------:R-:W-:Y:S02]  /*36f0*/  UIADD3 UR21, UPT, UPT, UR17, 0x1, URZ ;  /* 0x0000000111157890 */ /* 0x000fe4000fffe0ff */
[----:B------:R-:W-:Y:S02]  /*3700*/  ULEA UR30, UR17, UR15, 0x7 ;  /* 0x0000000f111e7291 */ /* 0x000fe4000f8e38ff */
[----:B------:R-:W-:Y:S01]  /*3710*/  UISETP.NE.AND UP1, UPT, UR21, 0x3, UPT ;  /* 0x000000031500788c */ /* 0x000fe2000bf25270 */
[----:B------:R-:W-:Y:S01]  /*3720*/  PLOP3.LUT P0, PT, PT, PT, UP0, 0x80, 0x8 ;  /* 0x000000000008781c */ /* 0x000fe20003f0f008 */
[----:B------:R-:W-:Y:S02]  /*3730*/  ULEA UR32, UR17, UR14, 0x8 ;  /* 0x0000000e11207291 */ /* 0x000fe4000f8e40ff */
[----:B------:R-:W-:Y:S02]  /*3740*/  USEL UR16, URZ, 0x1, UP1 ;  /* 0x00000001ff107887 */ /* 0x000fe40008800000 */
[----:B------:R-:W-:Y:S02]  /*3750*/  USEL UR21, UR21, URZ, UP1 ;  /* 0x000000ff15157287 */ /* 0x000fe40008800000 */
[----:B------:R-:W-:Y:S02]  /*3760*/  UIADD3 UR36, UPT, UPT, UR30, 0x2, URZ ;  /* 0x000000021e247890 */ /* 0x000fe4000fffe0ff */
[----:B------:R-:W-:Y:S01]  /*3770*/  @UP0 ULEA UR6, UR21, UR8, 0x3 ;  /* 0x0000000815060291 */ /* 0x000fe2000f8e18ff */
[----:B------:R-:W-:Y:S01]  /*3780*/  LOP3.LUT R2, R2, UR16, RZ, 0x3c, !PT ;  /* 0x0000001002027c12 */ /* 0x000fe2000f8e3cff */
[----:B------:R-:W-:Y:S02]  /*3790*/  UIADD3 UR34, UPT, UPT, UR32, 0x2, URZ ;  /* 0x0000000220227890 */ /* 0x000fe4000fffe0ff */
[----:B------:R-:W-:Y:S01]  /*37a0*/  UIADD3 UR9, UPT, UPT, UR9, 0x18, URZ ;  /* 0x0000001809097890 */ /* 0x000fe2000fffe0ff */
[----:B-1----:R-:W-:Y:S01]  /*37b0*/  @P0 SHF.L.U32 R0, R2, 0x1f, RZ ;  /* 0x0000001f02000819 */ /* 0x002fe200000006ff */
[----:B------:R-:W-:Y:S01]  /*37c0*/  UMOV UR31, 0x80004020 ;  /* 0x80004020001f7882 */ /* 0x000fe20000000000 */
[----:B------:R-:W-:Y:S01]  /*37d0*/  UMOV UR33, 0x80004020 ;  /* 0x8000402000217882 */ /* 0x000fe20000000000 */
[----:B------:R-:W-:Y:S01]  /*37e0*/  UMOV UR37, 0x80004020 ;  /* 0x8000402000257882 */ /* 0x000fe20000000000 */
[----:B------:R2:W3:Y:S01]  /*37f0*/  @P0 SYNCS.PHASECHK.TRANS64.TRYWAIT P2, [UR6], R0 ;  /* 0x00000000ff0005a7 */ /* 0x0004e20008041106 */
[----:B------:R-:W-:Y:S01]  /*3800*/  UIADD3 UR20, UPT, UPT, UR20, 0x1, URZ ;  /* 0x0000000114147890 */ /* 0x000fe2000fffe0ff */
[----:B------:R2:W-:Y:S01]  /*3810*/  UTCHMMA.2CTA gdesc[UR32], gdesc[UR30], tmem[UR11], tmem[UR28], idesc[UR29], UP3 ;  /* 0x00ff1c1e200075ea */ /* 0x0005e20009a0000b */
[----:B------:R-:W-:Y:S02]  /*3820*/  UIADD3 UR18, UPT, UPT, UR18, -0x1, URZ ;  /* 0xffffffff12127890 */ /* 0x000fe4000fffe0ff */
[----:B------:R-:W-:Y:S02]  /*3830*/  UISETP.NE.AND UP0, UPT, UR20, UR19, UPT ;  /* 0x000000131400728c */ /* 0x000fe4000bf05270 */
[----:B------:R-:W-:Y:S01]  /*3840*/  UPLOP3.LUT UP3, UPT, UPT, UPT, UPT, 0x80, 0x8 ;  /* 0x000000000008789c */ /* 0x000fe20003f6f070 */
[----:B------:R-:W-:Y:S01]  /*3850*/  UMOV UR35, 0x80004020 ;  /* 0x8000402000237882 */ /* 0x000fe20000000000 */
[----:B------:R-:W-:Y:S01]  /*3860*/  UMOV UR17, UR21 ;  /* 0x0000001500117c82 */ /* 0x000fe20008000000 */
[----:B------:R2:W-:Y:S01]  /*3870*/  UTCHMMA.2CTA gdesc[UR34], gdesc[UR36], tmem[UR11], tmem[UR26], idesc[UR27], UPT ;  /* 0x00ff1a24220075ea */ /* 0x0005e2000ba0000b */
[----:B------:R2:W-:Y:S03]  /*3880*/  UTCBAR.2CTA.MULTICAST [UR9], URZ, UR13 ;  /* 0x000000ff090073e9 */ /* 0x0005e6000820080d */
[----:B------:R-:W-:Y:S05]  /*3890*/  BRA.U UP0, `(.L_x_72) ;  /* 0xfffffffd00787547 */ /* 0x000fea000b83ffff */
.L_x_69:
[----:B------:R-:W-:Y:S01]  /*38a0*/  UIADD3 UR10, UPT, UPT, UR10, 0x90, URZ ;  /* 0x000000900a0a7890 */ /* 0x000fe2000fffe0ff */
[----:B------:R-:W-:-:S08]  /*38b0*/  UMOV UR20, UR19 ;  /* 0x0000001300147c82 */ /* 0x000fd00008000000 */
[----:B------:R4:W-:Y:S01]  /*38c0*/  UTCBAR.2CTA.MULTICAST [UR10], URZ, UR12 ;  /* 0x000000ff0a0073e9 */ /* 0x0009e2000820080c */
[----:B------:R-:W-:Y:S02]  /*38d0*/  NOP ;  /* 0x0000000000007918 */ /* 0x000fe40000000000 */
.L_x_67:
[----:B------:R-:W-:Y:S01]  /*38e0*/  UIADD3 UR22, UPT, UPT, UR22, 0x1, URZ ;  /* 0x0000000116167890 */ /* 0x000fe2000fffe0ff */
[----:B------:R-:W-:-:S03]  /*38f0*/  ISETP.NE.AND P0, PT, R8, 0x2, PT ;  /* 0x000000020800780c */ /* 0x000fc60003f05270 */
[----:B------:R-:W-:Y:S01]  /*3900*/  UISETP.NE.AND UP0, UPT, UR22, 0x4, UPT ;  /* 0x000000041600788c */ /* 0x000fe2000bf05270 */
[----:B-12---:R-:W-:Y:S02]  /*3910*/  SEL R0, RZ, 0x1, P0 ;  /* 0x00000001ff007807 */ /* 0x006fe40000000000 */
[----:B------:R-:W-:Y:S01]  /*3920*/  SEL R8, R8, RZ, P0 ;  /* 0x000000ff08087207 */ /* 0x000fe20000000000 */
[----:B------:R-:W-:Y:S01]  /*3930*/  USEL UR6, URZ, 0x1, UP0 ;  /* 0x00000001ff067887 */ /* 0x000fe20008000000 */
[----:B------:R-:W-:Y:S01]  /*3940*/  LOP3.LUT R3, R3, R0, RZ, 0x3c, !PT ;  /* 0x0000000003037212 */ /* 0x000fe200078e3cff */
[----:B------:R-:W-:-:S04]  /*3950*/  USEL UR22, UR22, URZ, UP0 ;  /* 0x000000ff16167287 */ /* 0x000fc80008000000 */
[----:B------:R-:W-:Y:S01]  /*3960*/  LOP3.LUT R9, R9, UR6, RZ, 0x3c, !PT ;  /* 0x0000000609097c12 */ /* 0x000fe2000f8e3cff */
[----:B------:R-:W-:Y:S07]  /*3970*/  @P1 BRA `(.L_x_73) ;  /* 0xfffffff800b01947 */ /* 0x000fee000383ffff */
[----:B------:R-:W1:Y:S01]  /*3980*/  S2UR UR6, SR_CgaCtaId ;  /* 0x00000000000679c3 */ /* 0x000e620000008800 */
[----:B------:R-:W-:Y:S01]  /*3990*/  ELECT P0, URZ, PT ;  /* 0x0000000000ff782f */ /* 0x000fe20003800000 */
[----:B------:R-:W-:Y:S01]  /*39a0*/  HFMA2 R0, -RZ, RZ, 0, 5.9604644775390625e-08 ;  /* 0x00000001ff007431 */ /* 0x000fe200000001ff */
[----:B------:R-:W-:-:S05]  /*39b0*/  UMOV UR7, 0x40 ;  /* 0x0000004000077882 */ /* 0x000fca0000000000 */
[----:B------:R-:W-:Y:S01]  /*39c0*/  UVIRTCOUNT.DEALLOC.SMPOOL 0x80 ;  /* 0x000000800000784c */ /* 0x000fe20000000000 */
[----:B------:R-:W-:Y:S02]  /*39d0*/  UISETP.NE.AND UP0, UPT, UR5, URZ, UPT ;  /* 0x000000ff0500728c */ /* 0x000fe4000bf05270 */
[----:B-1----:R-:W-:-:S09]  /*39e0*/  ULEA UR6, UR6, UR7, 0x18 ;  /* 0x0000000706067291 */ /* 0x002fd2000f8ec0ff */
[----:B------:R1:W-:Y:S01]  /*39f0*/  @P0 STS.U8 [UR6+0x1c], R0 ;  /* 0x00001c00ff000988 */ /* 0x0003e20008000006 */
[----:B------:R-:W-:Y:S05]  /*3a00*/  BRA.U UP0, `(.L_x_74) ;  /* 0x0000000100a07547 */ /* 0x000fea000b800000 */
[----:B------:R-:W-:Y:S01]  /*3a10*/  UIADD3 UR5, UPT, UPT, UR8, 0xb0, URZ ;  /* 0x000000b008057890 */ /* 0x000fe2000fffe0ff */
[----:B------:R-:W-:-:S03]  /*3a20*/  SHF.L.U32 R3, R9, 0x1f, RZ ;  /* 0x0000001f09037819 */ /* 0x000fc600000006ff */
[----:B------:R-:W-:-:S09]  /*3a30*/  ULEA UR7, UR22, UR5, 0x3 ;  /* 0x0000000516077291 */ /* 0x000fd2000f8e18ff */
[----:B------:R-:W2:Y:S02]  /*3a40*/  SYNCS.PHASECHK.TRANS64.TRYWAIT P0, [UR7], R3 ;  /* 0x00000003ff0075a7 */ /* 0x000ea40008001107 */
[----:B--2---:R-:W-:Y:S05]  /*3a50*/  @!P0 BRA `(.L_x_75) ;  /* 0x0000003c00fc8947 */ /* 0x004fea0003800000 */
.L_x_153:
[----:B------:R-:W-:-:S04]  /*3a60*/  UIADD3 UR9, UPT, UPT, UR22, 0x1, URZ ;  /* 0x0000000116097890 */ /* 0x000fc8000fffe0ff */
[----:B------:R-:W-:-:S04]  /*3a70*/  UISETP.NE.AND UP1, UPT, UR9, 0x4, UPT ;  /* 0x000000040900788c */ /* 0x000fc8000bf25270 */
[----:B----4-:R-:W-:Y:S02]  /*3a80*/  USEL UR10, URZ, 0x1, UP1 ;  /* 0x00000001ff0a7887 */ /* 0x010fe40008800000 */
[----:B------:R-:W-:-:S04]  /*3a90*/  USEL UR9, UR9, URZ, UP1 ;  /* 0x000000ff09097287 */ /* 0x000fc80008800000 */
[----:B------:R-:W-:Y:S01]  /*3aa0*/  ULEA UR7, UR9, UR5, 0x3 ;  /* 0x0000000509077291 */ /* 0x000fe2000f8e18ff */
[----:B------:R-:W-:-:S04]  /*3ab0*/  LOP3.LUT R2, R9, UR10, RZ, 0x3c, !PT ;  /* 0x0000000a09027c12 */ /* 0x000fc8000f8e3cff */
[----:B-1----:R-:W-:-:S04]  /*3ac0*/  SHF.L.U32 R3, R2, 0x1f, RZ ;  /* 0x0000001f02037819 */ /* 0x002fc800000006ff */
[----:B------:R-:W1:Y:S02]  /*3ad0*/  SYNCS.PHASECHK.TRANS64.TRYWAIT P0, [UR7], R3 ;  /* 0x00000003ff0075a7 */ /* 0x000e640008001107 */
[----:B-1----:R-:W-:Y:S05]  /*3ae0*/  @!P0 BRA `(.L_x_76) ;  /* 0x0000003c00f08947 */ /* 0x002fea0003800000 */
.L_x_155:
        /* <DEDUP_REMOVED lines=9> */
.L_x_157:
[----:B------:R-:W-:-:S04]  /*3b80*/  UIADD3 UR9, UPT, UPT, UR9, 0x1, URZ ;  /* 0x0000000109097890 */ /* 0x000fc8000fffe0ff */
[----:B------:R-:W-:-:S04]  /*3b90*/  UISETP.NE.AND UP1, UPT, UR9, 0x4, UPT ;  /* 0x000000040900788c */ /* 0x000fc8000bf25270 */
[----:B------:R-:W-:Y:S02]  /*3ba0*/  USEL UR7, URZ, 0x1, UP1 ;  /* 0x00000001ff077887 */ /* 0x000fe40008800000 */
[----:B------:R-:W-:-:S04]  /*3bb0*/  USEL UR9, UR9, URZ, UP1 ;  /* 0x000000ff09097287 */ /* 0x000fc80008800000 */
[----:B------:R-:W-:Y:S01]  /*3bc0*/  ULEA UR9, UR9, UR5, 0x3 ;  /* 0x0000000509097291 */ /* 0x000fe2000f8e18ff */
[----:B-1----:R-:W-:-:S04]  /*3bd0*/  LOP3.LUT R3, R2, UR7, RZ, 0x3c, !PT ;  /* 0x0000000702037c12 */ /* 0x002fc8000f8e3cff */
[----:B------:R-:W-:Y:S01]  /*3be0*/  SHF.L.U32 R3, R3, 0x1f, RZ ;  /* 0x0000001f03037819 */ /* 0x000fe200000006ff */
[----:B------:R-:W-:-:S04]  /*3bf0*/  IMAD.U32 R0, RZ, RZ, UR9 ;  /* 0x00000009ff007e24 */ /* 0x000fc8000f8e00ff */
[----:B------:R1:W2:Y:S03]  /*3c00*/  SYNCS.PHASECHK.TRANS64.TRYWAIT P0, [R0+URZ], R3 ;  /* 0x00000003000075a7 */ /* 0x0002a600080011ff */
[----:B--2---:R-:W-:Y:S05]  /*3c10*/  @!P0 NANOSLEEP.SYNCS 0x989680 ;  /* 0x009896800000895d */ /* 0x004fea0003900000 */
[----:B------:R-:W2:Y:S02]  /*3c20*/  @!P0 SYNCS.PHASECHK.TRANS64 P0, [R0+URZ], R3 ;  /* 0x00000003000085a7 */ /* 0x000ea400080010ff */
[----:B--2---:R-:W-:Y:S05]  /*3c30*/  @P0 BRA `(.L_x_78) ;  /* 0x0000000000200947 */ /* 0x004fea0003800000 */
.L_x_79:
[----:B--2---:R2:W4:Y:S02]  /*3c40*/  SYNCS.PHASECHK.TRANS64.TRYWAIT P0, [R0+URZ], R3 ;  /* 0x00000003000075a7 */ /* 0x00452400080011ff */
[----:B----4-:R-:W-:Y:S05]  /*3c50*/  @!P0 NANOSLEEP.SYNCS 0x989680 ;  /* 0x009896800000895d */ /* 0x010fea0003900000 */
[----:B------:R-:W4:Y:S02]  /*3c60*/  @!P0 SYNCS.PHASECHK.TRANS64 P0, [R0+URZ], R3 ;  /* 0x00000003000085a7 */ /* 0x000f2400080010ff */
[----:B----4-:R-:W-:Y:S05]  /*3c70*/  @!P0 BRA `(.L_x_79) ;  /* 0xfffffffc00f08947 */ /* 0x010fea000383ffff */
[----:B------:R-:W-:Y:S05]  /*3c80*/  BRA `(.L_x_78) ;  /* 0x00000000000c7947 */ /* 0x000fea0003800000 */
.L_x_74:
[----:B------:R-:W-:-:S04]  /*3c90*/  UIADD3 UR5, UPT, UPT, UR8, 0xf0, URZ ;  /* 0x000000f008057890 */ /* 0x000fc8000fffe0ff */
[----:B------:R-:W-:-:S09]  /*3ca0*/  UPRMT UR5, UR4, 0x654, UR5 ;  /* 0x0000065404057896 */ /* 0x000fd20008000005 */
[----:B------:R-:W-:Y:S03]  /*3cb0*/  SYNCS.ARRIVE.TRANS64.RED.A1T0 RZ, [UR5], RZ ;  /* 0x000000ffffff79a7 */ /* 0x000fe60008100405 */
.L_x_78:
[----:B-12---:R-:W-:Y:S01]  /*3cc0*/  SHF.L.U32 R3, RZ, 0x1f, RZ ;  /* 0x0000001fff037819 */ /* 0x006fe200000006ff */
[----:B------:R-:W-:Y:S01]  /*3cd0*/  UIADD3 UR5, UPT, UPT, UR8, 0xf0, URZ ;  /* 0x000000f008057890 */ /* 0x000fe2000fffe0ff */
[----:B------:R-:W-:Y:S02]  /*3ce0*/  PLOP3.LUT P0, PT, PT, PT, UP0, 0x80, 0x8 ;  /* 0x000000000008781c */ /* 0x000fe40003f0f008 */
[----:B------:R-:W1:Y:S02]  /*3cf0*/  SYNCS.PHASECHK.TRANS64.TRYWAIT P1, [UR8+0xf0], R3 ;  /* 0x0000f003ff0075a7 */ /* 0x000e640008021108 */
[----:B-1----:R-:W-:Y:S09]  /*3d00*/  @!P1 BRA `(.L_x_80) ;  /* 0x0000003c00989947 */ /* 0x002ff20003800000 */
.L_x_159:
[----:B------:R-:W-:Y:S01]  /*3d10*/  @!UP0 UPRMT UR5, UR4, 0x654, UR5 ;  /* 0x0000065404058896 */ /* 0x000fe20008000005 */
[----:B------:R-:W-:Y:S02]  /*3d20*/  UMOV UR8, 0xffff ;  /* 0x0000ffff00087882 */ /* 0x000fe40000000000 */
[----:B------:R-:W-:-:S06]  /*3d30*/  UMOV UR4, 0x1 ;  /* 0x0000000100047882 */ /* 0x000fcc0000000000 */
[----:B------:R-:W-:Y:S01]  /*3d40*/  @!P0 SYNCS.ARRIVE.TRANS64.RED.A1T0 RZ, [UR5], RZ ;  /* 0x000000ffffff89a7 */ /* 0x000fe20008100405 */
[----:B------:R-:W-:Y:S01]  /*3d50*/  NOP ;  /* 0x0000000000007918 */ /* 0x000fe20000000000 */
[----:B-1----:R-:W1:Y:S01]  /*3d60*/  LDS R0, [UR6+0x14] ;  /* 0x00001406ff007984 */ /* 0x002e620008000800 */
[----:B------:R-:W-:-:S04]  /*3d70*/  ULOP3.LUT UR5, UR24, 0xffff, URZ, 0xc0, !UPT ;  /* 0x0000ffff18057892 */ /* 0x000fc8000f8ec0ff */
[----:B------:R-:W-:-:S04]  /*3d80*/  USHF.R.U32.HI UR5, URZ, 0x5, UR5 ;  /* 0x00000005ff057899 */ /* 0x000fc80008011605 */
[----:B------:R-:W-:Y:S02]  /*3d90*/  USHF.L.U32 UR8, UR8, UR5, URZ ;  /* 0x0000000508087299 */ /* 0x000fe400080006ff */
[----:B------:R-:W-:-:S04]  /*3da0*/  USHF.L.U32 UR4, UR4, UR5, URZ ;  /* 0x0000000504047299 */ /* 0x000fc800080006ff */
[----:B-1----:R-:W-:-:S04]  /*3db0*/  LOP3.LUT R0, R0, UR8, RZ, 0xc0, !PT ;  /* 0x0000000800007c12 */ /* 0x002fc8000f8ec0ff */
[----:B------:R-:W-:-:S13]  /*3dc0*/  ISETP.NE.AND P0, PT, R0, UR8, PT ;  /* 0x0000000800007c0c */ /* 0x000fda000bf05270 */
[----:B------:R-:W-:Y:S05]  /*3dd0*/  @P0 BRA `(.L_x_81) ;  /* 0x0000000000580947 */ /* 0x000fea0003800000 */
[----:B------:R-:W1:Y:S02]  /*3de0*/  LDS R0, [UR6+0x18] ;  /* 0x00001806ff007984 */ /* 0x000e640008000800 */
[----:B-1----:R-:W-:-:S04]  /*3df0*/  LOP3.LUT R0, R0, UR4, RZ, 0xc0, !PT ;  /* 0x0000000400007c12 */ /* 0x002fc8000f8ec0ff */
[----:B------:R-:W-:-:S13]  /*3e00*/  ISETP.NE.AND P0, PT, R0, UR4, PT ;  /* 0x0000000400007c0c */ /* 0x000fda000bf05270 */
[----:B------:R-:W-:Y:S05]  /*3e10*/  @P0 BRA `(.L_x_82) ;  /* 0x00000000003c0947 */ /* 0x000fea0003800000 */
[----:B------:R-:W1:Y:S01]  /*3e20*/  S2R R2, SR_LANEID ;  /* 0x0000000000027919 */ /* 0x000e620000000000 */
[----:B------:R-:W-:Y:S01]  /*3e30*/  ULOP3.LUT UR8, URZ, UR8, URZ, 0x33, !UPT ;  /* 0x00000008ff087292 */ /* 0x000fe2000f8e33ff */
[----:B------:R-:W-:Y:S01]  /*3e40*/  LOP3.LUT R4, RZ, UR4, RZ, 0x33, !PT ;  /* 0x00000004ff047c12 */ /* 0x000fe2000f8e33ff */
[----:B------:R-:W-:Y:S02]  /*3e50*/  VOTEU.ANY UR7, UPT, PT ;  /* 0x0000000000077886 */ /* 0x000fe400038e0100 */
[----:B------:R-:W-:Y:S01]  /*3e60*/  UFLO.U32 UR7, UR7 ;  /* 0x00000007000772bd */ /* 0x000fe200080e0000 */
[----:B------:R-:W2:Y:S01]  /*3e70*/  REDUX UR4, R4 ;  /* 0x00000000040473c4 */ /* 0x000ea20000000000 */
[----:B------:R-:W-:-:S06]  /*3e80*/  IMAD.U32 R0, RZ, RZ, UR8 ;  /* 0x00000008ff007e24 */ /* 0x000fcc000f8e00ff */
[----:B------:R1:W-:Y:S01]  /*3e90*/  UTCATOMSWS.AND URZ, UR8 ;  /* 0x0000000800ff79e3 */ /* 0x0003e20008000000 */
[----:B------:R-:W3:Y:S01]  /*3ea0*/  REDUX UR5, R0 ;  /* 0x00000000000573c4 */ /* 0x000ee20000000000 */
[----:B-1----:R-:W-:Y:S01]  /*3eb0*/  ISETP.EQ.U32.AND P0, PT, R2, UR7, PT ;  /* 0x0000000702007c0c */ /* 0x002fe2000bf02070 */
[----:B--2---:R-:W-:Y:S01]  /*3ec0*/  IMAD.U32 R2, RZ, RZ, UR4 ;  /* 0x00000004ff027e24 */ /* 0x004fe2000f8e00ff */
[----:B---3--:R-:W-:-:S11]  /*3ed0*/  MOV R3, UR5 ;  /* 0x0000000500037c02 */ /* 0x008fd60008000f00 */
[----:B------:R1:W-:Y:S04]  /*3ee0*/  @P0 ATOMS.AND RZ, [UR6+0x14], R3 ;  /* 0x00001403ffff098c */ /* 0x0003e8000a800006 */
[----:B------:R1:W-:Y:S01]  /*3ef0*/  @P0 ATOMS.AND RZ, [UR6+0x18], R2 ;  /* 0x00001802ffff098c */ /* 0x0003e2000a800006 */
[----:B------:R-:W-:Y:S05]  /*3f00*/  BRA `(.L_x_83) ;  /* 0x0000000000147947 */ /* 0x000fea0003800000 */
.L_x_82:
[----:B------:R-:W-:Y:S02]  /*3f10*/  MOV R2, 0x3f30 ;  /* 0x00003f3000027802 */ /* 0x000fe40000000f00 */
[----:B---345:R-:W-:Y:S05]  /*3f20*/  CALL.REL.NOINC `($__internal_0_$__cuda_sm10x_tcgen05_guardrail_trap_col_being_dealloced_not_returned_by_alloc) ;  /* 0x0000004000047944 */ /* 0x038fea0003c00000 */
[----:B------:R-:W-:Y:S05]  /*3f30*/  BRA `(.L_x_83) ;  /* 0x0000000000087947 */ /* 0x000fea0003800000 */
.L_x_81:
[----:B------:R-:W-:Y:S02]  /*3f40*/  MOV R2, 0x3f60 ;  /* 0x00003f6000027802 */ /* 0x000fe40000000f00 */
[----:B---345:R-:W-:Y:S05]  /*3f50*/  CALL.REL.NOINC `($__internal_2_$__cuda_sm10x_tcgen05_guardrail_trap_unallocated_columns_being_dealloced) ;  /* 0x0000004000107944 */ /* 0x038fea0003c00000 */
.L_x_83:
[----:B------:R-:W-:Y:S01]  /*3f60*/  NOP ;  /* 0x0000000000007918 */ /* 0x000fe20000000000 */
[----:B----4-:R-:W-:Y:S05]  /*3f70*/  EXIT ;  /* 0x000000000000794d */ /* 0x010fea0003800000 */
.L_x_54:
[----:B------:R-:W-:-:S09]  /*3f80*/  UISETP.NE.OR UP5, UPT, UR10, 0x3, !UP5 ;  /* 0x000000030a00788c */ /* 0x000fd2000efa5670 */
[----:B------:R-:W-:Y:S05]  /*3f90*/  BRA.U UP5, `(.L_x_84) ;  /* 0x0000000d05e87547 */ /* 0x000fea000b800000 */
[----:B------:R-:W1:Y:S01]  /*3fa0*/  LDC R0, c[0x0][0xb30] ;  /* 0x0002cc00ff007b82 */ /* 0x000e620000000800 */
[----:B------:R-:W2:Y:S01]  /*3fb0*/  LDCU.64 UR8, c[0x0][0x888] ;  /* 0x00011100ff0877ac */ /* 0x000ea20008000a00 */
[----:B------:R-:W-:Y:S02]  /*3fc0*/  HFMA2 R25, -RZ, RZ, 0, 0 ;  /* 0x00000000ff197431 */ /* 0x000fe400000001ff */
[----:B------:R-:W-:Y:S01]  /*3fd0*/  IMAD.MOV.U32 R34, RZ, RZ, 0x1 ;  /* 0x00000001ff227424 */ /* 0x000fe200078e00ff */
[----:B------:R-:W-:Y:S01]  /*3fe0*/  MOV R23, 0x1000 ;  /* 0x0000100000177802 */ /* 0x000fe20000000f00 */
[----:B------:R-:W3:Y:S01]  /*3ff0*/  LDCU.64 UR4, c[0x0][0x890] ;  /* 0x00011200ff0477ac */ /* 0x000ee20008000a00 */
[----:B------:R-:W-:Y:S01]  /*4000*/  IMAD.MOV.U32 R27, RZ, RZ, RZ ;  /* 0x000000ffff1b7224 */ /* 0x000fe200078e00ff */
[----:B------:R-:W4:Y:S01]  /*4010*/  LDC R19, c[0x0][0x370] ;  /* 0x0000dc00ff137b82 */ /* 0x000f220000000800 */
[----:B------:R-:W-:Y:S01]  /*4020*/  UMOV UR7, 0x400 ;  /* 0x0000040000077882 */ /* 0x000fe20000000000 */
[----:B------:R-:W-:-:S02]  /*4030*/  UPLOP3.LUT UP1, UPT, UPT, UPT, UPT, 0x40, 0x4 ;  /* 0x000000000004789c */ /* 0x000fc40003f2e870 */
[----:B------:R-:W-:Y:S01]  /*4040*/  ULEA UR7, UR37, UR7, 0x18 ;  /* 0x0000000725077291 */ /* 0x000fe2000f8ec0ff */
[----:B------:R-:W-:-:S03]  /*4050*/  UMOV UR13, URZ ;  /* 0x000000ff000d7c82 */ /* 0x000fc60008000000 */
[----:B------:R-:W4:Y:S01]  /*4060*/  LDC R2, c[0x0][0xb0c] ;  /* 0x0002c300ff027b82 */ /* 0x000f220000000800 */
[----:B--2---:R-:W-:Y:S02]  /*4070*/  UISETP.NE.U32.AND UP4, UPT, UR8, URZ, UPT ;  /* 0x000000ff0800728c */ /* 0x004fe4000bf85070 */
[----:B---3--:R-:W-:-:S05]  /*4080*/  UISETP.NE.U32.AND UP5, UPT, UR4, URZ, UPT ;  /* 0x000000ff0400728c */ /* 0x008fca000bfa5070 */
[----:B------:R-:W2:Y:S01]  /*4090*/  LDC R18, c[0x0][0xb20] ;  /* 0x0002c800ff127b82 */ /* 0x000ea20000000800 */
[----:B-1----:R-:W-:Y:S01]  /*40a0*/  ISETP.NE.AND P1, PT, R0, 0x1, PT ;  /* 0x000000010000780c */ /* 0x002fe20003f25270 */
[----:B------:R-:W-:Y:S02]  /*40b0*/  UISETP.NE.AND.EX UP4, UPT, UR9, URZ, UPT, UP4 ;  /* 0x000000ff0900728c */ /* 0x000fe4000bf85340 */
[----:B------:R-:W-:-:S04]  /*40c0*/  UISETP.NE.AND.EX UP5, UPT, UR5, URZ, UPT, UP5 ;  /* 0x000000ff0500728c */ /* 0x000fc8000bfa5350 */
[----:B-----5:R-:W1:Y:S08]  /*40d0*/  LDC.64 R32, c[0x0][0x348] ;  /* 0x0000d200ff207b82 */ /* 0x020e700000000a00 */
[----:B------:R-:W3:Y:S08]  /*40e0*/  LDC.64 R16, c[0x0][0xb10] ;  /* 0x0002c400ff107b82 */ /* 0x000ef00000000a00 */
[----:B------:R-:W1:Y:S08]  /*40f0*/  LDC.64 R6, c[0x0][0xb18] ;  /* 0x0002c600ff067b82 */ /* 0x000e700000000a00 */
[----:B------:R-:W1:Y:S08]  /*4100*/  LDC.64 R4, c[0x0][0xb28] ;  /* 0x0002ca00ff047b82 */ /* 0x000e700000000a00 */
[----:B--2-4-:R-:W1:Y:S02]  /*4110*/  LDC R22, c[0x0][0x374] ;  /* 0x0000dd00ff167b82 */ /* 0x014e640000000800 */
.L_x_93:
[----:B------:R-:W-:Y:S02]  /*4120*/  LEA R0, R27, UR7, 0x3 ;  /* 0x000000071b007c11 */ /* 0x000fe4000f8e18ff */
[----:B------:R-:W-:Y:S02]  /*4130*/  SHF.L.U32 R3, R25, 0x1f, RZ ;  /* 0x0000001f19037819 */ /* 0x000fe400000006ff */
[----:B------:R-:W-:Y:S02]  /*4140*/  LEA R28, R27, UR7, 0x4 ;  /* 0x000000071b1c7c11 */ /* 0x000fe4000f8e20ff */
[----:B--2---:R-:W2:Y:S02]  /*4150*/  SYNCS.PHASECHK.TRANS64.TRYWAIT P0, [R0+URZ+0x70], R3 ;  /* 0x00007003000075a7 */ /* 0x004ea400080011ff */
[----:B--2---:R-:W-:Y:S05]  /*4160*/  @!P0 BRA `(.L_x_85) ;  /* 0x0000003800988947 */ /* 0x004fea0003800000 */
.L_x_160:
[----:B------:R-:W-:Y:S01]  /*4170*/  ISETP.GE.AND P0, PT, R26, 0x1, PT ;  /* 0x000000011a00780c */ /* 0x000fe20003f06270 */
[----:B------:R-:W4:Y:S01]  /*4180*/  LDS.128 R28, [R28+0x100] ;  /* 0x000100001c1c7984 */ /* 0x000f220000000c00 */
[----:B--2---:R-:W-:Y:S01]  /*4190*/  VIADD R0, R0, 0x80 ;  /* 0x0000008000007836 */ /* 0x004fe20000000000 */
[----:B------:R-:W-:Y:S01]  /*41a0*/  @!PT LDS RZ, [RZ] ;  /* 0x00000000fffff984 */ /* 0x000fe20000000800 */
[----:B------:R-:W-:Y:S01]  /*41b0*/  @!PT LDS RZ, [RZ] ;  /* 0x00000000fffff984 */ /* 0x000fe20000000800 */
[----:B------:R-:W-:Y:S01]  /*41c0*/  @!PT LDS RZ, [RZ] ;  /* 0x00000000fffff984 */ /* 0x000fe20000000800 */
[----:B------:R-:W-:Y:S01]  /*41d0*/  @!PT LDS RZ, [RZ] ;  /* 0x00000000fffff984 */ /* 0x000fe20000000800 */
[----:B------:R2:W-:Y:S06]  /*41e0*/  MEMBAR.ALL.CTA ;  /* 0x0000000000007992 */ /* 0x0005ec0000008000 */
[----:B--2---:R-:W2:Y:S01]  /*41f0*/  FENCE.VIEW.ASYNC.S ;  /* 0x00000000000073c6 */ /* 0x004ea20000000000 */
[----:B------:R-:W-:Y:S04]  /*4200*/  PRMT R0, RZ, 0x654, R0 ;  /* 0x00000654ff007816 */ /* 0x000fe80000000000 */
[----:B--2---:R2:W-:Y:S01]  /*4210*/  SYNCS.ARRIVE.TRANS64.RED.A1T0 RZ, [R0+URZ], RZ ;  /* 0x000000ff00ff79a7 */ /* 0x0045e200081004ff */
[----:B----4-:R-:W-:Y:S11]  /*4220*/  LOP3.LUT P3, RZ, R30, 0x1, RZ, 0xc0, !PT ;  /* 0x000000011eff7812 */ /* 0x010ff6000786c0ff */
[----:B------:R-:W-:Y:S02]  /*4230*/  @!UPT UIADD3 URZ, UPT, UPT, URZ, URZ, URZ ;  /* 0x000000fffffff290 */ /* 0x000fe4000fffe0ff */
[----:B------:R-:W-:Y:S02]  /*4240*/  @P3 MOV R13, R28 ;  /* 0x0000001c000d3202 */ /* 0x000fe40000000f00 */
[----:B------:R-:W-:Y:S01]  /*4250*/  @P3 LOP3.LUT R8, R29, 0xffff, RZ, 0xc0, !PT ;  /* 0x0000ffff1d083812 */ /* 0x000fe200078ec0ff */
[----:B--2---:R-:W-:Y:S06]  /*4260*/  @!P0 BRA `(.L_x_86) ;  /* 0x0000000000a48947 */ /* 0x004fec0003800000 */
[----:B-1----:R-:W-:Y:S01]  /*4270*/  IMAD.HI.U32 R37, R22, R7, RZ ;  /* 0x0000000716257227 */ /* 0x002fe200078e00ff */
[----:B------:R-:W-:Y:S02]  /*4280*/  ISETP.NE.AND P0, PT, R6, 0x1, PT ;  /* 0x000000010600780c */ /* 0x000fe40003f05270 */
[----:B------:R-:W-:Y:S01]  /*4290*/  ISETP.NE.AND P2, PT, R26, 0x1, PT ;  /* 0x000000011a00780c */ /* 0x000fe20003f45270 */
[----:B---3--:R-:W-:Y:S01]  /*42a0*/  IMAD.HI.U32 R36, R19, R16, RZ ;  /* 0x0000001013247227 */ /* 0x008fe200078e00ff */
[----:B------:R-:W-:Y:S02]  /*42b0*/  SHF.R.U32.HI R37, RZ, R18, R37 ;  /* 0x00000012ff257219 */ /* 0x000fe40000011625 */
[----:B------:R-:W-:Y:S01]  /*42c0*/  ISETP.NE.AND P4, PT, R2, 0x1, PT ;  /* 0x000000010200780c */ /* 0x000fe20003f85270 */
[----:B------:R-:W-:Y:S01]  /*42d0*/  IMAD.HI.U32 R38, R13, R16, RZ ;  /* 0x000000100d267227 */ /* 0x000fe200078e00ff */
[----:B------:R-:W-:Y:S02]  /*42e0*/  SHF.R.U32.HI R36, RZ, R17, R36 ;  /* 0x00000011ff247219 */ /* 0x000fe40000011624 */
[----:B------:R-:W-:Y:S01]  /*42f0*/  SEL R3, R22, R37, !P0 ;  /* 0x0000002516037207 */ /* 0x000fe20004000000 */
[C---:B------:R-:W-:Y:S01]  /*4300*/  IMAD.HI.U32 R37, R8.reuse, R7, RZ ;  /* 0x0000000708257227 */ /* 0x040fe200078e00ff */
[----:B------:R-:W-:Y:S02]  /*4310*/  SEL R11, R19, R36, !P4 ;  /* 0x00000024130b7207 */ /* 0x000fe40006000000 */
[----:B------:R-:W-:Y:S01]  /*4320*/  SHF.R.U32.HI R38, RZ, R17, R38 ;  /* 0x00000011ff267219 */ /* 0x000fe20000011626 */
[----:B------:R-:W-:Y:S01]  /*4330*/  IMAD.HI.U32 R40, R3, R4, RZ ;  /* 0x0000000403287227 */ /* 0x000fe200078e00ff */
[----:B------:R-:W-:Y:S03]  /*4340*/  SHF.R.U32.HI R37, RZ, R18, R37 ;  /* 0x00000012ff257219 */ /* 0x000fe60000011625 */
[----:B------:R-:W-:Y:S01]  /*4350*/  IMAD.HI.U32 R36, R11, R4, RZ ;  /* 0x000000040b247227 */ /* 0x000fe200078e00ff */
[----:B------:R-:W-:Y:S02]  /*4360*/  @P2 SHF.R.U32.HI R3, RZ, R5, R40 ;  /* 0x00000005ff032219 */ /* 0x000fe40000011628 */
[----:B------:R-:W-:Y:S02]  /*4370*/  SEL R9, R8, R37, !P0 ;  /* 0x0000002508097207 */ /* 0x000fe40004000000 */
[----:B------:R-:W-:Y:S01]  /*4380*/  @P2 SHF.R.U32.HI R11, RZ, R5, R36 ;  /* 0x00000005ff0b2219 */ /* 0x000fe20000011624 */
[C---:B------:R-:W-:Y:S01]  /*4390*/  IMAD R10, R26.reuse, R3, RZ ;  /* 0x000000031a0a7224 */ /* 0x040fe200078e02ff */
[----:B------:R-:W-:Y:S01]  /*43a0*/  SEL R3, R13, R38, !P4 ;  /* 0x000000260d037207 */ /* 0x000fe20006000000 */
[C---:B------:R-:W-:Y:S03]  /*43b0*/  IMAD.HI.U32 R14, R9.reuse, R4, RZ ;  /* 0x00000004090e7227 */ /* 0x040fe600078e00ff */
[----:B------:R-:W-:Y:S01]  /*43c0*/  ISETP.GE.AND P0, PT, R9, R10, PT ;  /* 0x0000000a0900720c */ /* 0x000fe20003f06270 */
[C---:B------:R-:W-:Y:S01]  /*43d0*/  IMAD R12, R26.reuse, R11, RZ ;  /* 0x0000000b1a0c7224 */ /* 0x040fe200078e02ff */
[-C--:B------:R-:W-:Y:S04]  /*43e0*/  SHF.R.U32.HI R14, RZ, R5.reuse, R14 ;  /* 0x00000005ff0e7219 */ /* 0x080fe8000001160e */
[----:B------:R-:W-:Y:S02]  /*43f0*/  ISETP.GE.OR P0, PT, R3, R12, P0 ;  /* 0x0000000c0300720c */ /* 0x000fe40000706670 */
[----:B------:R-:W-:Y:S05]  /*4400*/  SEL R15, R9, R14, !P2 ;  /* 0x0000000e090f7207 */ /* 0x000fea0005000000 */
[----:B------:R-:W-:Y:S04]  /*4410*/  IMAD.MOV R14, RZ, RZ, -R15 ;  /* 0x000000ffff0e7224 */ /* 0x000fe800078e0a0f */
[----:B------:R-:W-:Y:S02]  /*4420*/  IMAD R14, R26, R14, R9 ;  /* 0x0000000e1a0e7224 */ /* 0x000fe400078e0209 */
[C---:B------:R-:W-:Y:S05]  /*4430*/  @!P0 IMAD.HI.U32 R10, R3.reuse, R4, RZ ;  /* 0x00000004030a8227 */ /* 0x040fea00078e00ff */
[----:B------:R-:W-:Y:S04]  /*4440*/  @!P0 SHF.R.U32.HI R10, RZ, R5, R10 ;  /* 0x00000005ff0a8219 */ /* 0x000fe8000001160a */
[----:B------:R-:W-:Y:S01]  /*4450*/  @!P0 SEL R0, R3, R10, !P2 ;  /* 0x0000000a03008207 */ /* 0x000fe20005000000 */
[----:B------:R-:W-:Y:S03]  /*4460*/  IMAD.MOV R10, RZ, RZ, -R3 ;  /* 0x000000ffff0a7224 */ /* 0x000fe600078e0a03 */
[----:B------:R-:W-:Y:S01]  /*4470*/  @!P0 IADD3 R15, PT, PT, R15, -R0, RZ ;  /* 0x800000000f0f8210 */ /* 0x000fe20007ffe0ff */
[----:B------:R-:W-:Y:S01]  /*4480*/  @!P0 IMAD R0, R11, R14, R0 ;  /* 0x0000000e0b008224 */ /* 0x000fe200078e0200 */
[----:B------:R-:W-:Y:S01]  /*4490*/  IADD3 R11, PT, PT, -R9, RZ, RZ ;  /* 0x000000ff090b7210 */ /* 0x000fe20007ffe1ff */
[----:B------:R-:W-:Y:S02]  /*44a0*/  IMAD R13, R2, R10, R13 ;  /* 0x0000000a020d7224 */ /* 0x000fe400078e020d */
[----:B------:R-:W-:Y:S02]  /*44b0*/  @!P0 IMAD R9, R15, R26, R3 ;  /* 0x0000001a0f098224 */ /* 0x000fe400078e0203 */
[----:B------:R-:W-:Y:S02]  /*44c0*/  @!P0 IMAD.MOV.U32 R3, RZ, RZ, R0 ;  /* 0x000000ffff038224 */ /* 0x000fe400078e0000 */
[----:B------:R-:W-:Y:S02]  /*44d0*/  IMAD R8, R6, R11, R8 ;  /* 0x0000000b06087224 */ /* 0x000fe400078e0208 */
[----:B------:R-:W-:Y:S02]  /*44e0*/  IMAD R13, R3, R2, R13 ;  /* 0x00000002030d7224 */ /* 0x000fe400078e020d */
[----:B------:R-:W-:Y:S02]  /*44f0*/  IMAD R8, R9, R6, R8 ;  /* 0x0000000609087224 */ /* 0x000fe400078e0208 */
.L_x_86:
[----:B------:R-:W-:Y:S05]  /*4500*/  BRA.U UP1, `(.L_x_87) ;  /* 0x0000000101107547 */ /* 0x000fea000b800000 */
[----:B------:R-:W-:Y:S04]  /*4510*/  MOV R0, UR6 ;  /* 0x0000000600007c02 */ /* 0x000fe80008000f00 */
[----:B------:R-:W-:Y:S04]  /*4520*/  SHF.L.U32 R3, R0, 0x1f, RZ ;  /* 0x0000001f00037819 */ /* 0x000fe800000006ff */
[----:B------:R-:W2:Y:S02]  /*4530*/  SYNCS.PHASECHK.TRANS64.TRYWAIT P0, [UR7+0x68], R3 ;  /* 0x00006803ff0075a7 */ /* 0x000ea40008001107 */
[----:B--2---:R-:W-:Y:S05]  /*4540*/  @!P0 BRA `(.L_x_88) ;  /* 0x0000003400b48947 */ /* 0x004fea0003800000 */
.L_x_87:
[----:B------:R-:W-:Y:S02]  /*4550*/  R2UR UR27, R21 ;  /* 0x00000000151b72ca */ /* 0x000fe400000e0000 */
[----:B------:R-:W-:Y:S02]  /*4560*/  R2UR UR26, R20 ;  /* 0x00000000141a72ca */ /* 0x000fe400000e0000 */
[----:B------:R-:W-:Y:S04]  /*4570*/  ISETP.NE.U32.AND P2, PT, RZ, UR4, PT ;  /* 0x00000004ff007c0c */ /* 0x000fe8000bf45070 */
[----:B------:R-:W-:Y:S05]  /*4580*/  ISETP.NE.AND.EX P2, PT, RZ, UR5, PT, P2 ;  /* 0x00000005ff007c0c */ /* 0x000fea000bf45320 */
[----:B------:R-:W-:Y:S02]  /*4590*/  USHF.L.U32 UR27, UR27, 0x6, URZ ;  /* 0x000000061b1b7899 */ /* 0x000fe400080006ff */
[----:B------:R-:W-:Y:S01]  /*45a0*/  USHF.L.U32 UR26, UR26, 0x6, URZ ;  /* 0x000000061a1a7899 */ /* 0x000fe200080006ff */
[----:B------:R-:W-:Y:S11]  /*45b0*/  BRA.U !UP5, `(.L_x_89) ;  /* 0x000000010d347547 */ /* 0x000ff6000b800000 */
[----:B------:R-:W-:Y:S01]  /*45c0*/  UPLOP3.LUT UP0, UPT, UPT, UPT, UP4, 0x80, 0x8 ;  /* 0x000000000008789c */ /* 0x000fe20003f0f040 */
[----:B--2---:R-:W-:Y:S02]  /*45d0*/  HFMA2 R0, -RZ, RZ, 0, 5.9604644775390625e-08 ;  /* 0x00000001ff007431 */ /* 0x004fe400000001ff */
[----:B------:R-:W-:Y:S03]  /*45e0*/  IMAD.MOV.U32 R59, RZ, RZ, 0x1 ;  /* 0x00000001ff3b7424 */ /* 0x000fe600078e00ff */
[----:B------:R-:W-:Y:S05]  /*45f0*/  PLOP3.LUT P0, PT, PT, PT, UP0, 0x80, 0x8 ;  /* 0x000000000008781c */ /* 0x000fea0003f0f008 */
[----:B------:R-:W2:Y:S01]  /*4600*/  @UP0 LDCU.64 UR10, c[0x0][0x888] ;  /* 0x00011100ff0a07ac */ /* 0x000ea20008000a00 */
[----:B------:R-:W-:Y:S07]  /*4610*/  @UP0 UIMAD UR8, UR36, UR4, URZ ;  /* 0x00000004240802a4 */ /* 0x000fee000f8e02ff */
[----:B------:R-:W-:Y:S01]  /*4620*/  @!P0 PRMT R59, R0, 0x7610, R59 ;  /* 0x00007610003b8816 */ /* 0x000fe2000000003b */
[----:B--2---:R-:W-:Y:S03]  /*4630*/  @UP0 UIMAD.WIDE UR10, UR8, 0x4, UR10 ;  /* 0x00000004080a08a5 */ /* 0x004fe6000f8e020a */
[----:B------:R-:W2:Y:S03]  /*4640*/  @!UP0 LDCU UR8, c[0x0][0x880] ;  /* 0x00011000ff0887ac */ /* 0x000ea60008000800 */
[----:B------:R-:W-:Y:S01]  /*4650*/  IMAD.U32 R10, RZ, RZ, UR10 ;  /* 0x0000000aff0a7e24 */ /* 0x000fe2000f8e00ff */
[----:B------:R-:W-:Y:S05]  /*4660*/  MOV R11, UR11 ;  /* 0x0000000b000b7c02 */ /* 0x000fea0008000f00 */
[----:B------:R4:W5:Y:S02]  /*4670*/  @P0 LDG.E R35, desc[UR46][R10.64] ;  /* 0x0000002e0a230981 */ /* 0x000964000c1e1900 */
[----:B--2-4-:R-:W-:Y:S07]  /*4680*/  @!P0 IMAD.U32 R35, RZ, RZ, UR8 ;  /* 0x00000008ff238e24 */ /* 0x014fee000f8e00ff */
.L_x_89:
[----:B-----5:R-:W-:Y:S01]  /*4690*/  @!P2 FSETP.EQ.AND P0, PT, R35, RZ, PT ;  /* 0x000000ff2300a20b */ /* 0x020fe20003f02000 */
[----:B------:R-:W-:Y:S01]  /*46a0*/  @!UPT UIADD3 URZ, UPT, UPT, URZ, URZ, URZ ;  /* 0x000000fffffff290 */ /* 0x000fe2000fffe0ff */
[----:B------:R-:W-:Y:S11]  /*46b0*/  @!P2 BRA `(.L_x_90) ;  /* 0x000000000014a947 */ /* 0x000ff60003800000 */
[----:B------:R-:W-:Y:S02]  /*46c0*/  LOP3.LUT P2, RZ, R59, 0xff, RZ, 0xc0, !PT ;  /* 0x000000ff3bff7812 */ /* 0x000fe4000784c0ff */
[----:B------:R-:W-:Y:S04]  /*46d0*/  PLOP3.LUT P0, PT, PT, PT, UP0, 0x80, 0x8 ;  /* 0x000000000008781c */ /* 0x000fe80003f0f008 */
[----:B------:R-:W-:Y:S07]  /*46e0*/  PLOP3.LUT P0, PT, P0, PT, PT, 0x8, 0x80 ;  /* 0x000000000080781c */ /* 0x000fee000070e170 */
[----:B------:R-:W-:Y:S11]  /*46f0*/  @P2 FSETP.EQ.AND P0, PT, R35, RZ, PT ;  /* 0x000000ff2300220b */ /* 0x000ff60003f02000 */
[----:B------:R-:W-:Y:S02]  /*4700*/  @!UPT UIADD3 URZ, UPT, UPT, URZ, URZ, URZ ;  /* 0x000000fffffff290 */ /* 0x000fe4000fffe0ff */
.L_x_90:
[----:B------:R-:W-:Y:S01]  /*4710*/  ULEA UR15, UR13, UR7, 0x3 ;  /* 0x000000070d0f7291 */ /* 0x000fe2000f8e18ff */
[----:B--2---:R-:W-:Y:S02]  /*4720*/  SHF.L.U32 R3, R34, 0x1f, RZ ;  /* 0x0000001f22037819 */ /* 0x004fe400000006ff */
[----:B------:R-:W-:Y:S04]  /*4730*/  ELECT P4, URZ, PT ;  /* 0x0000000000ff782f */ /* 0x000fe80003880000 */
[----:B------:R-:W-:Y:S02]  /*4740*/  PLOP3.LUT P4, PT, P0, P4, PT, 0xf2, 0x2f ;  /* 0x00000000002f781c */ /* 0x000fe40000789e72 */
[----:B------:R-:W2:Y:S11]  /*4750*/  SYNCS.PHASECHK.TRANS64.TRYWAIT P2, [UR15+0x48], R3 ;  /* 0x00004803ff0075a7 */ /* 0x000eb6000804110f */
[----:B-1----:R-:W-:Y:S05]  /*4760*/  @!P4 IADD3 R20, P0, PT, R32, 0x580, RZ ;  /* 0x000005802014c810 */ /* 0x002fea0007f1e0ff */
[----:B------:R-:W-:Y:S01]  /*4770*/  @!P4 IMAD.X R12, RZ, RZ, R33, P0 ;  /* 0x000000ffff0cc224 */ /* 0x000fe200000e0621 */
[----:B--2---:R-:W-:Y:S07]  /*4780*/  @!P2 BRA `(.L_x_91) ;  /* 0x00000034003ca947 */ /* 0x004fee0003800000 */
.L_x_163:
[----:B------:R-:W2:Y:S01]  /*4790*/  LDC.64 R14, c[0x0][0xb10] ;  /* 0x0002c400ff0e7b82 */ /* 0x000ea20000000a00 */
[----:B------:R-:W-:Y:S01]  /*47a0*/  @!P4 R2UR UR8, R12 ;  /* 0x000000000c08c2ca */ /* 0x000fe200000e0000 */
[----:B------:R-:W-:Y:S01]  /*47b0*/  VOTEU.ALL UP3, P4 ;  /* 0x0000000000ff7886 */ /* 0x000fe20002060000 */
[----:B------:R-:W-:Y:S01]  /*47c0*/  @!P4 R2UR UR9, R20 ;  /* 0x000000001409c2ca */ /* 0x000fe200000e0000 */
[----:B------:R-:W-:Y:S01]  /*47d0*/  UIADD3 UR25, UPT, UPT, UR15, 0x30, URZ ;  /* 0x000000300f197890 */ /* 0x000fe2000fffe0ff */
[----:B------:R-:W-:Y:S03]  /*47e0*/  @P3 SHF.R.U32.HI R24, RZ, 0x10, R29 ;  /* 0x00000010ff183819 */ /* 0x000fe6000001161d */
[----:B------:R-:W4:Y:S01]  /*47f0*/  LDC.64 R10, c[0x0][0xb18] ;  /* 0x0002c600ff0a7b82 */ /* 0x000f220000000a00 */
[----:B------:R-:W-:Y:S01]  /*4800*/  UIADD3 UR14, UPT, UPT, UR13, 0x1, URZ ;  /* 0x000000010d0e7890 */ /* 0x000fe2000fffe0ff */
[----:B------:R-:W-:Y:S01]  /*4810*/  VIADD R27, R27, 0x1 ;  /* 0x000000011b1b7836 */ /* 0x000fe20000000000 */
[----:B------:R-:W-:Y:S01]  /*4820*/  VOTEU.ALL UP2, P4 ;  /* 0x0000000000ff7886 */ /* 0x000fe20002040000 */
[----:B------:R-:W-:Y:S01]  /*4830*/  UMOV UR18, 0x0 ;  /* 0x0000000000127882 */ /* 0x000fe20000000000 */
[----:B------:R-:W-:Y:S03]  /*4840*/  UISETP.NE.AND UP6, UPT, UR14, 0x3, UPT ;  /* 0x000000030e00788c */ /* 0x000fe6000bfc5270 */
[----:B-1----:R-:W1:Y:S01]  /*4850*/  @!P1 LDC R0, c[0x0][0xb20] ;  /* 0x0002c800ff009b82 */ /* 0x002e620000000800 */
[----:B------:R-:W-:Y:S01]  /*4860*/  UMOV UR19, 0x10000000 ;  /* 0x1000000000137882 */ /* 0x000fe20000000000 */
[----:B------:R-:W-:Y:S01]  /*4870*/  IMAD.U32 R21, RZ, RZ, UR8 ;  /* 0x00000008ff157e24 */ /* 0x000fe2000f8e00ff */
[----:B------:R-:W-:Y:S05]  /*4880*/  @!UP3 ULEA UR8, UR13, UR7, 0xc ;  /* 0x000000070d08b291 */ /* 0x000fea000f8e60ff */
[----:B------:R-:W5:Y:S01]  /*4890*/  @!P1 LDC R3, c[0x0][0xb0c] ;  /* 0x0002c300ff039b82 */ /* 0x000f620000000800 */
[----:B------:R-:W-:Y:S01]  /*48a0*/  IMAD.U32 R20, RZ, RZ, UR9 ;  /* 0x00000009ff147e24 */ /* 0x000fe2000f8e00ff */
[----:B------:R-:W-:Y:S01]  /*48b0*/  UMOV UR28, UR36 ;  /* 0x00000024001c7c82 */ /* 0x000fe20008000000 */
[----:B------:R-:W-:Y:S01]  /*48c0*/  @!P4 R2UR UR21, R21 ;  /* 0x000000001515c2ca */ /* 0x000fe200000e0000 */
[----:B------:R-:W-:Y:S02]  /*48d0*/  @!UP3 UIADD3 UR24, UPT, UPT, UR8, 0x200, URZ ;  /* 0x000002000818b890 */ /* 0x000fe4000fffe0ff */
[----:B------:R-:W-:Y:S01]  /*48e0*/  @!P4 R2UR UR20, R20 ;  /* 0x000000001414c2ca */ /* 0x000fe200000e0000 */
[----:B------:R-:W-:Y:S01]  /*48f0*/  @!UP3 UIADD3 UR10, UPT, UPT, UR26, 0x20, URZ ;  /* 0x000000201a0ab890 */ /* 0x000fe2000fffe0ff */
[----:B------:R-:W-:Y:S01]  /*4900*/  @!P4 IMAD.MOV.U32 R20, RZ, RZ, 0x1000 ;  /* 0x00001000ff14c424 */ /* 0x000fe200078e00ff */
[----:B------:R-:W-:Y:S02]  /*4910*/  @!UP3 UIADD3 UR8, UPT, UPT, UR8, 0xa00, URZ ;  /* 0x00000a000808b890 */ /* 0x000fe4000fffe0ff */
[----:B------:R-:W-:Y:S01]  /*4920*/  USEL UR9, URZ, 0x1, UP6 ;  /* 0x00000001ff097887 */ /* 0x000fe2000b000000 */
[----:B------:R-:W-:Y:S01]  /*4930*/  VOTEU.ALL UP1, P4 ;  /* 0x0000000000ff7886 */ /* 0x000fe20002020000 */
[----:B------:R-:W-:Y:S01]  /*4940*/  UMOV UR11, UR27 ;  /* 0x0000001b000b7c82 */ /* 0x000fe20008000000 */
[----:B------:R-:W-:Y:S01]  /*4950*/  UMOV UR12, UR36 ;  /* 0x00000024000c7c82 */ /* 0x000fe20008000000 */
[----:B------:R-:W-:Y:S02]  /*4960*/  UPRMT UR16, UR37, 0x654, UR25 ;  /* 0x0000065425107896 */ /* 0x000fe40008000019 */
[----:B------:R-:W-:Y:S01]  /*4970*/  LOP3.LUT R34, R34, UR9, RZ, 0x3c, !PT ;  /* 0x0000000922227c12 */ /* 0x000fe2000f8e3cff */
[----:B------:R-:W-:Y:S01]  /*4980*/  UMOV UR9, UR25 ;  /* 0x0000001900097c82 */ /* 0x000fe20008000000 */
[----:B------:R1:W-:Y:S01]  /*4990*/  @!UP2 UTMALDG.3D [UR24], [UR20], desc[UR18] ;  /* 0x000012181400a5b4 */ /* 0x0003e20008011000 */
[----:B------:R-:W-:Y:S01]  /*49a0*/  USEL UR14, UR14, URZ, UP6 ;  /* 0x000000ff0e0e7287 */ /* 0x000fe2000b000000 */
[----:B------:R-:W-:Y:S03]  /*49b0*/  SHF.L.U32 R12, R34, 0x1f, RZ ;  /* 0x0000001f220c7819 */ /* 0x000fe600000006ff */
[----:B------:R-:W-:Y:S01]  /*49c0*/  ULEA UR13, UR14, UR7, 0x3 ;  /* 0x000000070e0d7291 */ /* 0x000fe2000f8e18ff */
[----:B--2---:R-:W-:Y:S01]  /*49d0*/  @!P1 IMAD.HI.U32 R14, R13, R14, RZ ;  /* 0x0000000e0d0e9227 */ /* 0x004fe200078e00ff */
[----:B----4-:R-:W-:Y:S01]  /*49e0*/  @!P1 ISETP.NE.AND P0, PT, R10, 0x1, PT ;  /* 0x000000010a00980c */ /* 0x010fe20003f05270 */
[----:B------:R2:W-:Y:S01]  /*49f0*/  @!UP1 UTMALDG.3D [UR8], [UR20], desc[UR18] ;  /* 0x00001208140095b4 */ /* 0x0005e20008011000 */
[----:B------:R2:W-:Y:S01]  /*4a00*/  @!P4 SYNCS.ARRIVE.TRANS64.RED.A0TR RZ, [UR15+0x30], R20 ;  /* 0x00003014ffffc9a7 */ /* 0x0005e2000830040f */
[C---:B------:R-:W-:Y:S01]  /*4a10*/  @!P1 IMAD.HI.U32 R11, R8.reuse, R11, RZ ;  /* 0x0000000b080b9227 */ /* 0x040fe200078e00ff */
[----:B------:R-:W-:Y:S02]  /*4a20*/  @!P1 SHF.R.U32.HI R14, RZ, R15, R14 ;  /* 0x0000000fff0e9219 */ /* 0x000fe4000001160e */
[----:B-----5:R-:W-:Y:S02]  /*4a30*/  @!P1 ISETP.NE.AND P2, PT, R3, 0x1, PT ;  /* 0x000000010300980c */ /* 0x020fe40003f45270 */
[----:B-1----:R-:W-:Y:S02]  /*4a40*/  @!P1 SHF.R.U32.HI R9, RZ, R0, R11 ;  /* 0x00000000ff099219 */ /* 0x002fe4000001160b */
[----:B------:R-:W-:Y:S02]  /*4a50*/  @!P1 SEL R14, R13, R14, !P2 ;  /* 0x0000000e0d0e9207 */ /* 0x000fe40005000000 */
[----:B------:R-:W-:Y:S05]  /*4a60*/  @!P1 SEL R9, R8, R9, !P0 ;  /* 0x0000000908099207 */ /* 0x000fea0004000000 */
[----:B------:R-:W-:Y:S01]  /*4a70*/  @!P1 IMAD.IADD R0, R9, 0x1, -R14 ;  /* 0x0000000109009824 */ /* 0x000fe200078e0a0e */
[----:B------:R-:W-:Y:S01]  /*4a80*/  SYNCS.ARRIVE.TRANS64.RED.A1T0 RZ, [UR16], RZ ;  /* 0x000000ffffff79a7 */ /* 0x000fe20008100410 */
[----:B------:R-:W-:Y:S02]  /*4a90*/  @!P1 IMAD.IADD R9, R14, 0x1, -R9 ;  /* 0x000000010e099824 */ /* 0x000fe400078e0a09 */
[----:B------:R-:W-:Y:S02]  /*4aa0*/  @!P1 IMAD R13, R0, R3, R13 ;  /* 0x00000003000d9224 */ /* 0x000fe400078e020d */
[----:B------:R-:W-:Y:S01]  /*4ab0*/  @!P1 IMAD R8, R9, R10, R8 ;  /* 0x0000000a09089224 */ /* 0x000fe200078e0208 */
[----:B------:R-:W1:Y:S02]  /*4ac0*/  SYNCS.PHASECHK.TRANS64.TRYWAIT P5, [UR13+0x48], R12 ;  /* 0x0000480cff0075a7 */ /* 0x000e6400080a110d */
[----:B-12---:R-:W-:Y:S05]  /*4ad0*/  @!P5 BRA `(.L_x_92) ;  /* 0x000000300080d947 */ /* 0x006fea0003800000 */
.L_x_165:
[----:B------:R-:W-:Y:S01]  /*4ae0*/  UIADD3 UR17, UPT, UPT, UR13, 0x30, URZ ;  /* 0x000000300d117890 */ /* 0x000fe2000fffe0ff */
[----:B-1----:R-:W-:Y:S01]  /*4af0*/  @!P4 IADD3 R3, P0, PT, R32, 0x580, RZ ;  /* 0x000005802003c810 */ /* 0x002fe20007f1e0ff */
[----:B------:R-:W-:Y:S01]  /*4b00*/  VOTEU.ALL UP2, P4 ;  /* 0x0000000000ff7886 */ /* 0x000fe20002040000 */
[----:B------:R-:W-:Y:S01]  /*4b10*/  UMOV UR22, 0x0 ;  /* 0x0000000000167882 */ /* 0x000fe20000000000 */
[----:B------:R-:W-:Y:S01]  /*4b20*/  UPRMT UR15, UR37, 0x654, UR17 ;  /* 0x00000654250f7896 */ /* 0x000fe20008000011 */
[----:B------:R-:W-:Y:S01]  /*4b30*/  @!P4 R2UR UR9, R3 ;  /* 0x000000000309c2ca */ /* 0x000fe200000e0000 */
[----:B------:R-:W-:Y:S01]  /*4b40*/  @!P4 IMAD.X R0, RZ, RZ, R33, P0 ;  /* 0x000000ffff00c224 */ /* 0x000fe200000e0621 */
[----:B------:R-:W-:Y:S01]  /*4b50*/  UMOV UR23, 0x10000000 ;  /* 0x1000000000177882 */ /* 0x000fe20000000000 */
[----:B------:R-:W-:Y:S01]  /*4b60*/  UMOV UR19, UR27 ;  /* 0x0000001b00137c82 */ /* 0x000fe20008000000 */
[----:B------:R-:W-:Y:S01]  /*4b70*/  UMOV UR20, UR36 ;  /* 0x0000002400147c82 */ /* 0x000fe20008000000 */
[----:B------:R-:W-:Y:S01]  /*4b80*/  UMOV UR11, UR27 ;  /* 0x0000001b000b7c82 */ /* 0x000fe20008000000 */
[----:B------:R-:W-:Y:S01]  /*4b90*/  @!P4 R2UR UR8, R0 ;  /* 0x000000000008c2ca */ /* 0x000fe200000e0000 */
[----:B------:R-:W-:Y:S01]  /*4ba0*/  UMOV UR12, UR36 ;  /* 0x00000024000c7c82 */ /* 0x000fe20008000000 */
[----:B------:R-:W-:Y:S01]  /*4bb0*/  VOTEU.ALL UP1, P4 ;  /* 0x0000000000ff7886 */ /* 0x000fe20002020000 */
[----:B------:R-:W-:Y:S01]  /*4bc0*/  @P3 R2UR UR36, R24 ;  /* 0x00000000182432ca */ /* 0x000fe200000e0000 */
[----:B------:R-:W-:Y:S01]  /*4bd0*/  IMAD.IADD R20, R8, 0x1, R58 ;  /* 0x0000000108147824 */ /* 0x000fe200078e023a */
[----:B------:R-:W-:Y:S01]  /*4be0*/  ISETP.NE.AND P0, PT, R27, 0x2, PT ;  /* 0x000000021b00780c */ /* 0x000fe20003f05270 */
[----:B------:R-:W-:Y:S01]  /*4bf0*/  IMAD.IADD R21, R13, 0x1, R60 ;  /* 0x000000010d157824 */ /* 0x000fe200078e023c */
[----:B------:R-:W-:Y:S01]  /*4c00*/  @!UP1 UIADD3 UR18, UPT, UPT, UR26, 0x10, URZ ;  /* 0x000000101a129890 */ /* 0x000fe2000fffe0ff */
[----:B------:R-:W-:Y:S01]  /*4c10*/  IMAD.U32 R10, RZ, RZ, UR9 ;  /* 0x00000009ff0a7e24 */ /* 0x000fe2000f8e00ff */
[----:B------:R-:W-:Y:S01]  /*4c20*/  @!UP1 UIADD3 UR10, UPT, UPT, UR26, 0x30, URZ ;  /* 0x000000301a0a9890 */ /* 0x000fe2000fffe0ff */
[----:B------:R-:W-:Y:S01]  /*4c30*/  SEL R0, RZ, 0x1, P0 ;  /* 0x00000001ff007807 */ /* 0x000fe20000000000 */
[----:B------:R-:W-:Y:S01]  /*4c40*/  UMOV UR9, UR17 ;  /* 0x0000001100097c82 */ /* 0x000fe20008000000 */
[----:B------:R-:W-:Y:S01]  /*4c50*/  SEL R27, R27, RZ, P0 ;  /* 0x000000ff1b1b7207 */ /* 0x000fe20000000000 */
[----:B------:R-:W-:Y:S01]  /*4c60*/  IMAD.U32 R11, RZ, RZ, UR8 ;  /* 0x00000008ff0b7e24 */ /* 0x000fe2000f8e00ff */
[----:B------:R-:W-:Y:S01]  /*4c70*/  @!P4 R2UR UR24, R10 ;  /* 0x000000000a18c2ca */ /* 0x000fe200000e0000 */
[----:B------:R-:W-:Y:S01]  /*4c80*/  @!UP1 ULEA UR8, UR14, UR7, 0xc ;  /* 0x000000070e089291 */ /* 0x000fe2000f8e60ff */
[----:B------:R-:W-:Y:S02]  /*4c90*/  LOP3.LUT R25, R25, R0, RZ, 0x3c, !PT ;  /* 0x0000000019197212 */ /* 0x000fe400078e3cff */
[----:B------:R-:W-:Y:S01]  /*4ca0*/  @!P4 R2UR UR25, R11 ;  /* 0x000000000b19c2ca */ /* 0x000fe200000e0000 */
[----:B------:R-:W-:Y:S02]  /*4cb0*/  @!UP1 UIADD3 UR16, UPT, UPT, UR8, 0x200, URZ ;  /* 0x0000020008109890 */ /* 0x000fe4000fffe0ff */
[----:B------:R-:W-:Y:S01]  /*4cc0*/  @!UP1 UIADD3 UR8, UPT, UPT, UR8, 0xa00, URZ ;  /* 0x00000a0008089890 */ /* 0x000fe2000fffe0ff */
[----:B------:R-:W-:Y:S09]  /*4cd0*/  VOTEU.ALL UP1, P4 ;  /* 0x0000000000ff7886 */ /* 0x000ff20002020000 */
[----:B------:R2:W-:Y:S01]  /*4ce0*/  @!UP2 UTMALDG.3D [UR16], [UR24], desc[UR22] ;  /* 0x000016101800a5b4 */ /* 0x0005e20008011000 */
[----:B------:R2:W-:Y:S01]  /*4cf0*/  @!UP1 UTMALDG.3D [UR8], [UR24], desc[UR22] ;  /* 0x00001608180095b4 */ /* 0x0005e20008011000 */
[----:B------:R2:W-:Y:S01]  /*4d00*/  @!P4 SYNCS.ARRIVE.TRANS64.RED.A0TR RZ, [UR13+0x30], R23 ;  /* 0x00003017ffffc9a7 */ /* 0x0005e2000830040d */
[----:B------:R-:W-:Y:S04]  /*4d10*/  UIADD3 UR13, UPT, UPT, UR14, 0x1, URZ ;  /* 0x000000010e0d7890 */ /* 0x000fe8000fffe0ff */
[----:B------:R-:W-:Y:S04]  /*4d20*/  UISETP.NE.AND UP1, UPT, UR13, 0x3, UPT ;  /* 0x000000030d00788c */ /* 0x000fe8000bf25270 */
[----:B------:R-:W-:Y:S02]  /*4d30*/  USEL UR14, URZ, 0x1, UP1 ;  /* 0x00000001ff0e7887 */ /* 0x000fe40008800000 */
[----:B------:R-:W-:Y:S02]  /*4d40*/  USEL UR13, UR13, URZ, UP1 ;  /* 0x000000ff0d0d7287 */ /* 0x000fe40008800000 */
[----:B------:R-:W-:Y:S02]  /*4d50*/  UPLOP3.LUT UP1, UPT, UPT, UPT, UPT, 0x80, 0x8 ;  /* 0x000000000008789c */ /* 0x000fe40003f2f070 */
[----:B------:R-:W-:Y:S01]  /*4d60*/  LOP3.LUT R34, R34, UR14, RZ, 0x3c, !PT ;  /* 0x0000000e22227c12 */ /* 0x000fe2000f8e3cff */
[----:B------:R-:W-:Y:S01]  /*4d70*/  SYNCS.ARRIVE.TRANS64.RED.A1T0 RZ, [UR15], RZ ;  /* 0x000000ffffff79a7 */ /* 0x000fe2000810040f */
[----:B------:R-:W-:Y:S07]  /*4d80*/  @P3 BRA `(.L_x_93) ;  /* 0xfffffff000e43947 */ /* 0x000fee000383ffff */
[----:B------:R-:W-:Y:S01]  /*4d90*/  UIADD3 UR7, UPT, UPT, UR7, 0x48, URZ ;  /* 0x0000004807077890 */ /* 0x000fe2000fffe0ff */
[----:B------:R-:W-:-:S03]  /*4da0*/  SHF.L.U32 R3, R34, 0x1f, RZ ;  /* 0x0000001f22037819 */ /* 0x000fc600000006ff */
[----:B------:R-:W-:-:S09]  /*4db0*/  ULEA UR4, UR13, UR7, 0x3 ;  /* 0x000000070d047291 */ /* 0x000fd2000f8e18ff */
[----:B------:R-:W1:Y:S02]  /*4dc0*/  SYNCS.PHASECHK.TRANS64.TRYWAIT P0, [UR4], R3 ;  /* 0x00000003ff0075a7 */ /* 0x000e640008001104 */
[----:B-1----:R-:W-:Y:S05]  /*4dd0*/  @!P0 BRA `(.L_x_94) ;  /* 0x0000002c00d88947 */ /* 0x002fea0003800000 */
.L_x_167:
        /* <DEDUP_REMOVED lines=9> */
.L_x_169:
[----:B------:R-:W-:-:S04]  /*4e70*/  UIADD3 UR5, UPT, UPT, UR5, 0x1, URZ ;  /* 0x0000000105057890 */ /* 0x000fc8000fffe0ff */
[----:B------:R-:W-:-:S04]  /*4e80*/  UISETP.NE.AND UP0, UPT, UR5, 0x3, UPT ;  /* 0x000000030500788c */ /* 0x000fc8000bf05270 */
[----:B------:R-:W-:Y:S02]  /*4e90*/  USEL UR4, URZ, 0x1, UP0 ;  /* 0x00000001ff047887 */ /* 0x000fe40008000000 */
[----:B------:R-:W-:-:S04]  /*4ea0*/  USEL UR5, UR5, URZ, UP0 ;  /* 0x000000ff05057287 */ /* 0x000fc80008000000 */
[----:B------:R-:W-:Y:S01]  /*4eb0*/  ULEA UR5, UR5, UR7, 0x3 ;  /* 0x0000000705057291 */ /* 0x000fe2000f8e18ff */
[----:B-1----:R-:W-:-:S04]  /*4ec0*/  LOP3.LUT R3, R34, UR4, RZ, 0x3c, !PT ;  /* 0x0000000422037c12 */ /* 0x002fc8000f8e3cff */
[----:B------:R-:W-:Y:S01]  /*4ed0*/  SHF.L.U32 R3, R3, 0x1f, RZ ;  /* 0x0000001f03037819 */ /* 0x000fe200000006ff */
[----:B------:R-:W-:-:S07]  /*4ee0*/  IMAD.U32 R0, RZ, RZ, UR5 ;  /* 0x00000005ff007e24 */ /* 0x000fce000f8e00ff */
.L_x_96:
[----:B-1----:R1:W4:Y:S02]  /*4ef0*/  SYNCS.PHASECHK.TRANS64.TRYWAIT P0, [R0+URZ], R3 ;  /* 0x00000003000075a7 */ /* 0x00232400080011ff */
[----:B----4-:R-:W-:Y:S05]  /*4f00*/  @!P0 NANOSLEEP.SYNCS 0x989680 ;  /* 0x009896800000895d */ /* 0x010fea0003900000 */
[----:B------:R-:W4:Y:S02]  /*4f10*/  @!P0 SYNCS.PHASECHK.TRANS64 P0, [R0+URZ], R3 ;  /* 0x00000003000085a7 */ /* 0x000f2400080010ff */
[----:B--2-4-:R-:W-:Y:S05]  /*4f20*/  @P0 EXIT ;  /* 0x000000000000094d */ /* 0x014fea0003800000 */
[----:B------:R-:W-:Y:S05]  /*4f30*/  BRA `(.L_x_96) ;  /* 0xfffffffc00ec7947 */ /* 0x000fea000383ffff */
.L_x_84:
[----:B------:R-:W-:-:S06]  /*4f40*/  UISETP.GE.AND UP1, UPT, UR10, 0x4, UPT ;  /* 0x000000040a00788c */ /* 0x000fcc000bf26270 */
[----:B------:R-:W-:-:S13]  /*4f50*/  PLOP3.LUT P0, PT, PT, PT, UP1, 0x80, 0x8 ;  /* 0x000000000008781c */ /* 0x000fda0003f0f018 */
[----:B------:R-:W-:Y:S05]  /*4f60*/  @!P0 EXIT ;  /* 0x000000000000894d */ /* 0x000fea0003800000 */
[----:B------:R-:W-:Y:S01]  /*4f70*/  BAR.SYNC.DEFER_BLOCKING 0x6, 0xa0 ;  /* 0x0182800000007b1d */ /* 0x000fe20000010000 */
[----:B------:R-:W-:Y:S01]  /*4f80*/  IMAD.SHL.U32 R4, R70, 0x200000, RZ ;  /* 0x0020000046047824 */ /* 0x000fe200078e00ff */
[----:B------:R-:W-:Y:S01]  /*4f90*/  CS2R R72, SRZ ;  /* 0x0000000000487805 */ /* 0x000fe2000001ff00 */
[C---:B------:R-:W-:Y:S02]  /*4fa0*/  IMAD.SHL.U32 R69, R74.reuse, 0x10, RZ ;  /* 0x000000104a457824 */ /* 0x040fe400078e00ff */
[----:B------:R-:W-:Y:S01]  /*4fb0*/  IMAD.U32 R33, R74, 0x10000, RZ ;  /* 0x000100004a217824 */ /* 0x000fe200078e00ff */
[----:B------:R-:W-:Y:S02]  /*4fc0*/  UMOV UR48, 0x400 ;  /* 0x0000040000307882 */ /* 0x000fe40000000000 */
[----:B------:R-:W1:Y:S01]  /*4fd0*/  LDC R63, c[0x0][0x370] ;  /* 0x0000dc00ff3f7b82 */ /* 0x000e620000000800 */
[----:B------:R-:W-:Y:S01]  /*4fe0*/  ULEA UR48, UR37, UR48, 0x18 ;  /* 0x0000003025307291 */ /* 0x000fe2000f8ec0ff */
[----:B------:R-:W-:Y:S01]  /*4ff0*/  LOP3.LUT R4, R4, 0x200000, RZ, 0xc0, !PT ;  /* 0x0020000004047812 */ /* 0x000fe200078ec0ff */
[----:B------:R-:W-:Y:S01]  /*5000*/  IMAD.SHL.U32 R68, R74, 0x2, RZ ;  /* 0x000000024a447824 */ /* 0x000fe200078e00ff */
[C---:B------:R-:W-:Y:S01]  /*5010*/  LOP3.LUT R5, R69.reuse, 0x40, RZ, 0xc0, !PT ;  /* 0x0000004045057812 */ /* 0x040fe200078ec0ff */
[----:B------:R-:W-:Y:S01]  /*5020*/  IMAD.SHL.U32 R3, R70, 0x200, RZ ;  /* 0x0000020046037824 */ /* 0x000fe200078e00ff */
[----:B------:R-:W-:Y:S01]  /*5030*/  LOP3.LUT R2, R69, 0x5b0, RZ, 0xc0, !PT ;  /* 0x000005b045027812 */ /* 0x000fe200078ec0ff */
[----:B------:R-:W-:Y:S01]  /*5040*/  IMAD.MOV.U32 R30, RZ, RZ, RZ ;  /* 0x000000ffff1e7224 */ /* 0x000fe200078e00ff */
[----:B------:R-:W2:Y:S01]  /*5050*/  LDC R28, c[0x0][0xb0c] ;  /* 0x0002c300ff1c7b82 */ /* 0x000ea20000000800 */
[----:B------:R-:W-:Y:S01]  /*5060*/  LOP3.LUT R33, R4, 0x400000, R33, 0xf8, !PT ;  /* 0x0040000004217812 */ /* 0x000fe200078ef821 */
[----:B------:R-:W-:Y:S01]  /*5070*/  IMAD.MOV.U32 R78, RZ, RZ, RZ ;  /* 0x000000ffff4e7224 */ /* 0x000fe200078e00ff */
[----:B------:R-:W-:Y:S01]  /*5080*/  LOP3.LUT R68, R5, 0x8, R68, 0xf8, !PT ;  /* 0x0000000805447812 */ /* 0x000fe200078ef844 */
[----:B------:R-:W3:Y:S01]  /*5090*/  LDCU.64 UR54, c[0x0][0x348] ;  /* 0x00006900ff3677ac */ /* 0x000ee20008000a00 */
[----:B------:R-:W-:-:S02]  /*50a0*/  LOP3.LUT R3, R2, 0x200, R3, 0xf8, !PT ;  /* 0x0000020002037812 */ /* 0x000fc400078ef803 */
[----:B------:R-:W-:Y:S01]  /*50b0*/  LOP3.LUT P0, RZ, R69, 0x40, RZ, 0xc0, !PT ;  /* 0x0000004045ff7812 */ /* 0x000fe2000780c0ff */
[----:B------:R-:W4:Y:S01]  /*50c0*/  LDC R61, c[0x0][0xb20] ;  /* 0x0002c800ff3d7b82 */ /* 0x000f220000000800 */
[----:B------:R-:W3:Y:S01]  /*50d0*/  LDS R0, [UR48+0x120] ;  /* 0x00012030ff007984 */ /* 0x000ee20008000800 */
[----:B------:R-:W-:Y:S01]  /*50e0*/  LOP3.LUT R68, R3, R68, RZ, 0xfc, !PT ;  /* 0x0000004403447212 */ /* 0x000fe200078efcff */
[----:B------:R-:W1:Y:S01]  /*50f0*/  LDCU.64 UR38, c[0x0][0x888] ;  /* 0x00011100ff2677ac */ /* 0x000e620008000a00 */
[----:B------:R-:W-:Y:S01]  /*5100*/  LOP3.LUT R74, R74, 0x60, RZ, 0xc0, !PT ;  /* 0x000000604a4a7812 */ /* 0x000fe200078ec0ff */
[----:B------:R-:W1:Y:S03]  /*5110*/  LDCU.64 UR44, c[0x0][0x890] ;  /* 0x00011200ff2c77ac */ /* 0x000e660008000a00 */
[----:B------:R-:W1:Y:S01]  /*5120*/  LDC R27, c[0x0][0xb30] ;  /* 0x0002cc00ff1b7b82 */ /* 0x000e620000000800 */
[----:B------:R-:W-:Y:S01]  /*5130*/  UMOV UR51, 0x1 ;  /* 0x0000000100337882 */ /* 0x000fe20000000000 */
[----:B------:R-:W-:Y:S01]  /*5140*/  UIADD3 UR52, UPT, UPT, UR48, 0x200, URZ ;  /* 0x0000020030347890 */ /* 0x000fe2000fffe0ff */
[----:B------:R-:W-:Y:S01]  /*5150*/  UMOV UR56, URZ ;  /* 0x000000ff00387c82 */ /* 0x000fe20008000000 */
[----:B------:R-:W-:-:S04]  /*5160*/  UMOV UR50, URZ ;  /* 0x000000ff00327c82 */ /* 0x000fc80008000000 */
[----:B------:R-:W1:Y:S01]  /*5170*/  LDC.64 R56, c[0x0][0xb10] ;  /* 0x0002c400ff387b82 */ /* 0x000e620000000a00 */
[----:B------:R-:W-:-:S07]  /*5180*/  UMOV UR49, URZ ;  /* 0x000000ff00317c82 */ /* 0x000fce0008000000 */
[----:B------:R-:W1:Y:S08]  /*5190*/  LDC.64 R24, c[0x0][0xb18] ;  /* 0x0002c600ff187b82 */ /* 0x000e700000000a00 */
[----:B------:R-:W1:Y:S08]  /*51a0*/  LDC.64 R22, c[0x0][0xb28] ;  /* 0x0002ca00ff167b82 */ /* 0x000e700000000a00 */
[----:B------:R-:W1:Y:S01]  /*51b0*/  LDC.64 R54, c[0x0][0x8b0] ;  /* 0x00022c00ff367b82 */ /* 0x000e620000000a00 */
[----:B---3--:R-:W-:Y:S01]  /*51c0*/  IMAD.IADD R33, R0, 0x1, R33 ;  /* 0x0000000100217824 */ /* 0x008fe200078e0221 */
[----:B------:R-:W-:-:S06]  /*51d0*/  P2R R0, PR, RZ, 0x1 ;  /* 0x00000001ff007803 */ /* 0x000fcc0000000000 */
[----:B------:R-:W3:Y:S08]  /*51e0*/  LDC.64 R52, c[0x0][0x8a8] ;  /* 0x00022a00ff347b82 */ /* 0x000ef00000000a00 */
[----:B--2-4-:R-:W1:Y:S02]  /*51f0*/  LDC R62, c[0x0][0x374] ;  /* 0x0000dd00ff3e7b82 */ /* 0x014e640000000800 */
.L_x_127:
[----:B------:R-:W-:Y:S02]  /*5200*/  LEA R0, R78, UR48, 0x3 ;  /* 0x000000304e007c11 */ /* 0x000fe4000f8e18ff */
[----:B------:R-:W-:Y:S02]  /*5210*/  SHF.L.U32 R3, R72, 0x1f, RZ ;  /* 0x0000001f48037819 */ /* 0x000fe400000006ff */
[----:B------:R-:W-:Y:S02]  /*5220*/  LEA R16, R78, UR48, 0x4 ;  /* 0x000000304e107c11 */ /* 0x000fe4000f8e20ff */
[----:B------:R-:W2:Y:S02]  /*5230*/  SYNCS.PHASECHK.TRANS64.TRYWAIT P0, [R0+URZ+0x70], R3 ;  /* 0x00007003000075a7 */ /* 0x000ea400080011ff */
[----:B-12---:R-:W-:Y:S05]  /*5240*/  @!P0 BRA `(.L_x_97) ;  /* 0x0000002800ec8947 */ /* 0x006fea0003800000 */
.L_x_170:
[----:B------:R-:W4:Y:S01]  /*5250*/  LDC.64 R12, c[0x0][0xb10] ;  /* 0x0002c400ff0c7b82 */ /* 0x000f220000000a00 */
[----:B------:R-:W3:Y:S01]  /*5260*/  LDS.128 R16, [R16+0x100] ;  /* 0x0001000010107984 */ /* 0x000ee20000000c00 */
[----:B-1----:R-:W-:Y:S01]  /*5270*/  ISETP.NE.AND P1, PT, R27, 0x1, PT ;  /* 0x000000011b00780c */ /* 0x002fe20003f25270 */
[----:B--2---:R-:W-:Y:S01]  /*5280*/  VIADD R0, R0, 0x80 ;  /* 0x0000008000007836 */ /* 0x004fe20000000000 */
[----:B------:R-:W-:Y:S04]  /*5290*/  ISETP.GE.AND P0, PT, R26, 0x1, PT ;  /* 0x000000011a00780c */ /* 0x000fe80003f06270 */
[----:B------:R-:W1:Y:S01]  /*52a0*/  LDC.64 R10, c[0x0][0xb18] ;  /* 0x0002c600ff0a7b82 */ /* 0x000e620000000a00 */
[----:B------:R-:W-:Y:S01]  /*52b0*/  PRMT R0, RZ, 0x654, R0 ;  /* 0x00000654ff007816 */ /* 0x000fe20000000000 */
[----:B------:R-:W-:Y:S01]  /*52c0*/  @!PT LDS RZ, [RZ] ;  /* 0x00000000fffff984 */ /* 0x000fe20000000800 */
[----:B------:R-:W-:Y:S01]  /*52d0*/  @!PT LDS RZ, [RZ] ;  /* 0x00000000fffff984 */ /* 0x000fe20000000800 */
[----:B------:R-:W-:Y:S01]  /*52e0*/  @!PT LDS RZ, [RZ] ;  /* 0x00000000fffff984 */ /* 0x000fe20000000800 */
[----:B------:R-:W-:Y:S01]  /*52f0*/  @!PT LDS RZ, [RZ] ;  /* 0x00000000fffff984 */ /* 0x000fe20000000800 */
[----:B------:R2:W-:Y:S06]  /*5300*/  MEMBAR.ALL.CTA ;  /* 0x0000000000007992 */ /* 0x0005ec0000008000 */
[----:B--2---:R-:W2:Y:S01]  /*5310*/  FENCE.VIEW.ASYNC.S ;  /* 0x00000000000073c6 */ /* 0x004ea20000000000 */
[----:B------:R-:W1:Y:S08]  /*5320*/  @!P1 LDC R14, c[0x0][0xb20] ;  /* 0x0002c800ff0e9b82 */ /* 0x000e700000000800 */
[----:B------:R-:W1:Y:S01]  /*5330*/  @!P1 LDC R9, c[0x0][0xb0c] ;  /* 0x0002c300ff099b82 */ /* 0x000e620000000800 */
[----:B--2---:R2:W-:Y:S01]  /*5340*/  SYNCS.ARRIVE.TRANS64.RED.A1T0 RZ, [R0+URZ], RZ ;  /* 0x000000ff00ff79a7 */ /* 0x0045e200081004ff */
[----:B---3--:R-:W-:Y:S04]  /*5350*/  LOP3.LUT P4, RZ, R18, 0x1, RZ, 0xc0, !PT ;  /* 0x0000000112ff7812 */ /* 0x008fe8000788c0ff */
[----:B------:R-:W-:Y:S09]  /*5360*/  P2R R75, PR, RZ, 0x10 ;  /* 0x00000010ff4b7803 */ /* 0x000ff20000000000 */
[----:B------:R-:W-:Y:S02]  /*5370*/  @P4 MOV R31, R16 ;  /* 0x00000010001f4202 */ /* 0x000fe40000000f00 */
[----:B------:R-:W-:Y:S01]  /*5380*/  @P4 LOP3.LUT R29, R17, 0xffff, RZ, 0xc0, !PT ;  /* 0x0000ffff111d4812 */ /* 0x000fe200078ec0ff */
[----:B--2-4-:R-:W-:Y:S06]  /*5390*/  @!P0 BRA `(.L_x_98) ;  /* 0x0000000000a48947 */ /* 0x014fec0003800000 */
[----:B------:R-:W-:Y:S01]  /*53a0*/  IMAD.HI.U32 R36, R62, R25, RZ ;  /* 0x000000193e247227 */ /* 0x000fe200078e00ff */
[----:B------:R-:W-:Y:S02]  /*53b0*/  ISETP.NE.AND P0, PT, R24, 0x1, PT ;  /* 0x000000011800780c */ /* 0x000fe40003f05270 */
[----:B------:R-:W-:Y:S01]  /*53c0*/  ISETP.NE.AND P2, PT, R26, 0x1, PT ;  /* 0x000000011a00780c */ /* 0x000fe20003f45270 */
[-C--:B------:R-:W-:Y:S01]  /*53d0*/  IMAD.HI.U32 R34, R63, R56.reuse, RZ ;  /* 0x000000383f227227 */ /* 0x080fe200078e00ff */
[----:B------:R-:W-:Y:S02]  /*53e0*/  SHF.R.U32.HI R37, RZ, R61, R36 ;  /* 0x0000003dff257219 */ /* 0x000fe40000011624 */
[----:B------:R-:W-:Y:S01]  /*53f0*/  ISETP.NE.AND P3, PT, R28, 0x1, PT ;  /* 0x000000011c00780c */ /* 0x000fe20003f65270 */
[----:B------:R-:W-:Y:S01]  /*5400*/  IMAD.HI.U32 R40, R29, R25, RZ ;  /* 0x000000191d287227 */ /* 0x000fe200078e00ff */
[----:B------:R-:W-:Y:S02]  /*5410*/  SHF.R.U32.HI R34, RZ, R57, R34 ;  /* 0x00000039ff227219 */ /* 0x000fe40000011622 */
[----:B------:R-:W-:Y:S01]  /*5420*/  SEL R3, R62, R37, !P0 ;  /* 0x000000253e037207 */ /* 0x000fe20004000000 */
[----:B------:R-:W-:Y:S01]  /*5430*/  IMAD.HI.U32 R38, R31, R56, RZ ;  /* 0x000000381f267227 */ /* 0x000fe200078e00ff */
[----:B------:R-:W-:Y:S03]  /*5440*/  SEL R7, R63, R34, !P3 ;  /* 0x000000223f077207 */ /* 0x000fe60005800000 */
[-C--:B------:R-:W-:Y:S01]  /*5450*/  IMAD.HI.U32 R34, R3, R22.reuse, RZ ;  /* 0x0000001603227227 */ /* 0x080fe200078e00ff */
[----:B------:R-:W-:Y:S03]  /*5460*/  SHF.R.U32.HI R38, RZ, R57, R38 ;  /* 0x00000039ff267219 */ /* 0x000fe60000011626 */
[----:B------:R-:W-:Y:S01]  /*5470*/  IMAD.HI.U32 R36, R7, R22, RZ ;  /* 0x0000001607247227 */ /* 0x000fe200078e00ff */
[----:B------:R-:W-:Y:S02]  /*5480*/  @P2 SHF.R.U32.HI R3, RZ, R23, R34 ;  /* 0x00000017ff032219 */ /* 0x000fe40000011622 */
[----:B------:R-:W-:Y:S02]  /*5490*/  SHF.R.U32.HI R34, RZ, R61, R40 ;  /* 0x0000003dff227219 */ /* 0x000fe40000011628 */
[----:B------:R-:W-:Y:S01]  /*54a0*/  @P2 SHF.R.U32.HI R7, RZ, R23, R36 ;  /* 0x00000017ff072219 */ /* 0x000fe20000011624 */
[C---:B------:R-:W-:Y:S01]  /*54b0*/  IMAD R2, R26.reuse, R3, RZ ;  /* 0x000000031a027224 */ /* 0x040fe200078e02ff */
[----:B------:R-:W-:Y:S02]  /*54c0*/  SEL R5, R29, R34, !P0 ;  /* 0x000000221d057207 */ /* 0x000fe40004000000 */
[----:B------:R-:W-:Y:S01]  /*54d0*/  SEL R3, R31, R38, !P3 ;  /* 0x000000261f037207 */ /* 0x000fe20005800000 */
[----:B------:R-:W-:Y:S01]  /*54e0*/  IMAD R4, R26, R7, RZ ;  /* 0x000000071a047224 */ /* 0x000fe200078e02ff */
[C---:B------:R-:W-:Y:S01]  /*54f0*/  ISETP.GE.AND P0, PT, R5.reuse, R2, PT ;  /* 0x000000020500720c */ /* 0x040fe20003f06270 */
[----:B------:R-:W-:Y:S03]  /*5500*/  IMAD.HI.U32 R6, R5, R22, RZ ;  /* 0x0000001605067227 */ /* 0x000fe600078e00ff */
[----:B------:R-:W-:Y:S01]  /*5510*/  ISETP.GE.OR P0, PT, R3, R4, P0 ;  /* 0x000000040300720c */ /* 0x000fe20000706670 */
[----:B------:R-:W-:Y:S01]  /*5520*/  IMAD.MOV R4, RZ, RZ, -R3 ;  /* 0x000000ffff047224 */ /* 0x000fe200078e0a03 */
[-C--:B------:R-:W-:Y:S03]  /*5530*/  SHF.R.U32.HI R6, RZ, R23.reuse, R6 ;  /* 0x00000017ff067219 */ /* 0x080fe60000011606 */
[----:B------:R-:W-:Y:S01]  /*5540*/  IMAD R31, R28, R4, R31 ;  /* 0x000000041c1f7224 */ /* 0x000fe200078e021f */
[----:B------:R-:W-:Y:S05]  /*5550*/  SEL R15, R5, R6, !P2 ;  /* 0x00000006050f7207 */ /* 0x000fea0005000000 */
[----:B------:R-:W-:Y:S02]  /*5560*/  IMAD.MOV R6, RZ, RZ, -R15 ;  /* 0x000000ffff067224 */ /* 0x000fe400078e0a0f */
[C---:B------:R-:W-:Y:S04]  /*5570*/  @!P0 IMAD.HI.U32 R2, R3.reuse, R22, RZ ;  /* 0x0000001603028227 */ /* 0x040fe800078e00ff */
[----:B------:R-:W-:Y:S01]  /*5580*/  IMAD R6, R26, R6, R5 ;  /* 0x000000061a067224 */ /* 0x000fe200078e0205 */
[----:B------:R-:W-:Y:S04]  /*5590*/  @!P0 SHF.R.U32.HI R2, RZ, R23, R2 ;  /* 0x00000017ff028219 */ /* 0x000fe80000011602 */
[----:B------:R-:W-:Y:S02]  /*55a0*/  @!P0 SEL R0, R3, R2, !P2 ;  /* 0x0000000203008207 */ /* 0x000fe40005000000 */
[----:B------:R-:W-:Y:S02]  /*55b0*/  IADD3 R2, PT, PT, -R5, RZ, RZ ;  /* 0x000000ff05027210 */ /* 0x000fe40007ffe1ff */
[----:B------:R-:W-:Y:S01]  /*55c0*/  @!P0 IADD3 R8, PT, PT, R15, -R0, RZ ;  /* 0x800000000f088210 */ /* 0x000fe20007ffe0ff */
[----:B------:R-:W-:Y:S02]  /*55d0*/  @!P0 IMAD R0, R7, R6, R0 ;  /* 0x0000000607008224 */ /* 0x000fe400078e0200 */
[----:B------:R-:W-:Y:S02]  /*55e0*/  IMAD R29, R24, R2, R29 ;  /* 0x00000002181d7224 */ /* 0x000fe400078e021d */
[----:B------:R-:W-:Y:S02]  /*55f0*/  @!P0 IMAD R5, R8, R26, R3 ;  /* 0x0000001a08058224 */ /* 0x000fe400078e0203 */
[----:B------:R-:W-:Y:S04]  /*5600*/  @!P0 IMAD.MOV.U32 R3, RZ, RZ, R0 ;  /* 0x000000ffff038224 */ /* 0x000fe800078e0000 */
[----:B------:R-:W-:Y:S02]  /*5610*/  IMAD R31, R3, R28, R31 ;  /* 0x0000001c031f7224 */ /* 0x000fe400078e021f */
[----:B------:R-:W-:Y:S07]  /*5620*/  IMAD R29, R5, R24, R29 ;  /* 0x00000018051d7224 */ /* 0x000fee00078e021d */
.L_x_98:
[----:B-1----:R-:W-:Y:S01]  /*5630*/  @!P1 ISETP.NE.AND P0, PT, R10, 0x1, PT ;  /* 0x000000010a00980c */ /* 0x002fe20003f05270 */
[----:B------:R-:W-:Y:S01]  /*5640*/  @!P1 IMAD.HI.U32 R0, R31, R12, RZ ;  /* 0x0000000c1f009227 */ /* 0x000fe200078e00ff */
[----:B------:R-:W-:Y:S01]  /*5650*/  @!P1 ISETP.NE.AND P2, PT, R9, 0x1, PT ;  /* 0x000000010900980c */ /* 0x000fe20003f45270 */
[----:B------:R-:W-:Y:S01]  /*5660*/  ULOP3.LUT UP0, URZ, UR52, 0x90, URZ, 0xc0, !UPT ;  /* 0x0000009034ff7892 */ /* 0x000fe2000f80c0ff */
[----:B------:R-:W-:Y:S01]  /*5670*/  R2UR UR42, R21 ;  /* 0x00000000152a72ca */ /* 0x000fe200000e0000 */
[----:B------:R-:W-:Y:S01]  /*5680*/  @!P1 IMAD.HI.U32 R3, R29, R11, RZ ;  /* 0x0000000b1d039227 */ /* 0x000fe200078e00ff */
[----:B------:R-:W-:Y:S02]  /*5690*/  @!P1 SHF.R.U32.HI R0, RZ, R13, R0 ;  /* 0x0000000dff009219 */ /* 0x000fe40000011600 */
[----:B------:R-:W-:Y:S01]  /*56a0*/  R2UR UR41, R20 ;  /* 0x00000000142972ca */ /* 0x000fe200000e0000 */
[----:B------:R-:W-:Y:S01]  /*56b0*/  VIADD R78, R78, 0x1 ;  /* 0x000000014e4e7836 */ /* 0x000fe20000000000 */
[----:B------:R-:W-:Y:S02]  /*56c0*/  @!P1 SHF.R.U32.HI R2, RZ, R14, R3 ;  /* 0x0000000eff029219 */ /* 0x000fe40000011603 */
[----:B------:R-:W-:Y:S02]  /*56d0*/  @!P1 SEL R3, R31, R0, !P2 ;  /* 0x000000001f039207 */ /* 0x000fe40005000000 */
[----:B------:R-:W-:Y:S02]  /*56e0*/  @!P1 SEL R2, R29, R2, !P0 ;  /* 0x000000021d029207 */ /* 0x000fe40004000000 */
[----:B------:R-:W-:Y:S01]  /*56f0*/  @P4 SHF.R.U32.HI R71, RZ, 0x10, R17 ;  /* 0x00000010ff474819 */ /* 0x000fe20000011611 */
[----:B------:R-:W-:Y:S02]  /*5700*/  USHF.L.U32 UR42, UR42, 0x6, URZ ;  /* 0x000000062a2a7899 */ /* 0x000fe400080006ff */
[----:B------:R-:W-:Y:S02]  /*5710*/  @!P1 IMAD.IADD R0, R2, 0x1, -R3 ;  /* 0x0000000102009824 */ /* 0x000fe400078e0a03 */
[----:B------:R-:W-:Y:S01]  /*5720*/  @!P1 IMAD.IADD R2, R3, 0x1, -R2 ;  /* 0x0000000103029824 */ /* 0x000fe200078e0a02 */
[----:B------:R-:W-:Y:S01]  /*5730*/  USHF.L.U32 UR41, UR41, 0x6, URZ ;  /* 0x0000000629297899 */ /* 0x000fe200080006ff */
[----:B------:R-:W-:Y:S02]  /*5740*/  @!P1 IMAD R31, R0, R9, R31 ;  /* 0x00000009001f9224 */ /* 0x000fe400078e021f */
[----:B------:R-:W-:Y:S01]  /*5750*/  @!P1 IMAD R29, R2, R10, R29 ;  /* 0x0000000a021d9224 */ /* 0x000fe200078e021d */
[----:B------:R-:W-:Y:S08]  /*5760*/  BRA.U !UP0, `(.L_x_99) ;  /* 0x00000001087c7547 */ /* 0x000ff0000b800000 */
[----:B------:R-:W1:Y:S01]  /*5770*/  LDCU.64 UR8, c[0x4][0x80] ;  /* 0x01001000ff0877ac */ /* 0x000e620008000a00 */
[----:B------:R-:W-:Y:S01]  /*5780*/  MOV R2, 0x0 ;  /* 0x0000000000027802 */ /* 0x000fe20000000f00 */
[----:B------:R-:W-:Y:S02]  /*5790*/  HFMA2 R12, -RZ, RZ, 0, 5.9604644775390625e-08 ;  /* 0x00000001ff0c7431 */ /* 0x000fe400000001ff */
[----:B------:R-:W-:Y:S01]  /*57a0*/  IMAD.MOV.U32 R8, RZ, RZ, 0x70 ;  /* 0x00000070ff087424 */ /* 0x000fe200078e00ff */
[----:B------:R2:W3:Y:S01]  /*57b0*/  LDC.64 R14, c[0x4][R2] ;  /* 0x01000000020e7b82 */ /* 0x0004e20000000a00 */
[----:B------:R-:W4:Y:S01]  /*57c0*/  LDCU.64 UR6, c[0x4][0x88] ;  /* 0x01001100ff0677ac */ /* 0x000f220008000a00 */
[----:B------:R-:W-:Y:S01]  /*57d0*/  IMAD.MOV.U32 R13, RZ, RZ, RZ ;  /* 0x000000ffff0d7224 */ /* 0x000fe200078e00ff */
[----:B------:R-:W2:Y:S01]  /*57e0*/  LDCU.64 UR4, c[0x4][0x8] ;  /* 0x01000100ff0477ac */ /* 0x000ea20008000a00 */
[----:B-1----:R-:W-:Y:S01]  /*57f0*/  MOV R5, UR9 ;  /* 0x0000000900057c02 */ /* 0x002fe20008000f00 */
[----:B------:R-:W-:Y:S01]  /*5800*/  IMAD.U32 R4, RZ, RZ, UR8 ;  /* 0x00000008ff047e24 */ /* 0x000fe2000f8e00ff */
[----:B----4-:R-:W-:Y:S01]  /*5810*/  MOV R7, UR7 ;  /* 0x0000000700077c02 */ /* 0x010fe20008000f00 */
[----:B------:R-:W-:Y:S01]  /*5820*/  IMAD.U32 R6, RZ, RZ, UR6 ;  /* 0x00000006ff067e24 */ /* 0x000fe2000f8e00ff */
[----:B--2---:R-:W-:Y:S01]  /*5830*/  MOV R11, UR5 ;  /* 0x00000005000b7c02 */ /* 0x004fe20008000f00 */
[----:B------:R-:W-:Y:S02]  /*5840*/  IMAD.U32 R10, RZ, RZ, UR4 ;  /* 0x00000004ff0a7e24 */ /* 0x000fe4000f8e00ff */
[----:B------:R-:W-:Y:S07]  /*5850*/  LEPC R20, `(.L_x_100) ;  /* 0x000000001014794e */ /* 0x000fee0000000000 */
[----:B---3-5:R-:W-:Y:S05]  /*5860*/  CALL.ABS.NOINC R14 ;  /* 0x000000000e007343 */ /* 0x028fea0003c00000 */
.L_x_100:
[----:B------:R-:W1:Y:S01]  /*5870*/  LDCU.64 UR8, c[0x4][0x80] ;  /* 0x01001000ff0877ac */ /* 0x000e620008000a00 */
[----:B------:R-:W2:Y:S01]  /*5880*/  LDC.64 R2, c[0x4][R2] ;  /* 0x0100000002027b82 */ /* 0x000ea20000000a00 */
[----:B------:R-:W-:Y:S02]  /*5890*/  HFMA2 R12, -RZ, RZ, 0, 5.9604644775390625e-08 ;  /* 0x00000001ff0c7431 */ /* 0x000fe400000001ff */
[----:B------:R-:W-:Y:S02]  /*58a0*/  IMAD.MOV.U32 R8, RZ, RZ, 0x70 ;  /* 0x00000070ff087424 */ /* 0x000fe400078e00ff */
[----:B------:R-:W-:Y:S01]  /*58b0*/  IMAD.MOV.U32 R13, RZ, RZ, RZ ;  /* 0x000000ffff0d7224 */ /* 0x000fe200078e00ff */
[----:B------:R-:W3:Y:S01]  /*58c0*/  LDCU.64 UR6, c[0x4][0x88] ;  /* 0x01001100ff0677ac */ /* 0x000ee20008000a00 */
[----:B------:R-:W4:Y:S01]  /*58d0*/  LDCU.64 UR4, c[0x4][0x8] ;  /* 0x01000100ff0477ac */ /* 0x000f220008000a00 */
[----:B-1----:R-:W-:Y:S02]  /*58e0*/  MOV R4, UR8 ;  /* 0x0000000800047c02 */ /* 0x002fe40008000f00 */
[----:B------:R-:W-:Y:S02]  /*58f0*/  MOV R5, UR9 ;  /* 0x0000000900057c02 */ /* 0x000fe40008000f00 */
[----:B---3--:R-:W-:Y:S01]  /*5900*/  MOV R7, UR7 ;  /* 0x0000000700077c02 */ /* 0x008fe20008000f00 */
[----:B------:R-:W-:Y:S01]  /*5910*/  IMAD.U32 R6, RZ, RZ, UR6 ;  /* 0x00000006ff067e24 */ /* 0x000fe2000f8e00ff */
[----:B----4-:R-:W-:Y:S01]  /*5920*/  MOV R11, UR5 ;  /* 0x00000005000b7c02 */ /* 0x010fe20008000f00 */
[----:B------:R-:W-:Y:S02]  /*5930*/  IMAD.U32 R10, RZ, RZ, UR4 ;  /* 0x00000004ff0a7e24 */ /* 0x000fe4000f8e00ff */
[----:B------:R-:W-:Y:S07]  /*5940*/  LEPC R20, `(.L_x_99) ;  /* 0x000000001014794e */ /* 0x000fee0000000000 */
[----:B--2---:R-:W-:Y:S05]  /*5950*/  CALL.ABS.NOINC R2 ;  /* 0x0000000002007343 */ /* 0x004fea0003c00000 */
.L_x_99:
[----:B------:R-:W-:Y:S01]  /*5960*/  ISETP.NE.U32.AND P4, PT, R54, RZ, PT ;  /* 0x000000ff3600720c */ /* 0x000fe20003f85070 */
[----:B------:R-:W-:Y:S01]  /*5970*/  UISETP.NE.AND UP2, UPT, UR53, URZ, UPT ;  /* 0x000000ff3500728c */ /* 0x000fe2000bf45270 */
[----:B------:R-:W-:Y:S01]  /*5980*/  ISETP.NE.U32.AND P2, PT, RZ, UR38, PT ;  /* 0x00000026ff007c0c */ /* 0x000fe2000bf45070 */
[----:B------:R-:W-:Y:S01]  /*5990*/  UISETP.NE.U32.AND UP1, UPT, UR44, URZ, UPT ;  /* 0x000000ff2c00728c */ /* 0x000fe2000bf25070 */
[----:B------:R-:W-:Y:S01]  /*59a0*/  ISETP.NE.AND.EX P4, PT, R55, RZ, PT, P4 ;  /* 0x000000ff3700720c */ /* 0x000fe20003f85340 */
[----:B------:R-:W-:Y:S01]  /*59b0*/  UPLOP3.LUT UP0, UPT, UPT, UPT, UPT, 0x40, 0x4 ;  /* 0x000000000004789c */ /* 0x000fe20003f0e870 */
[----:B------:R-:W-:Y:S01]  /*59c0*/  ISETP.NE.AND.EX P2, PT, RZ, UR39, PT, P2 ;  /* 0x00000027ff007c0c */ /* 0x000fe2000bf45320 */
[----:B------:R-:W-:Y:S01]  /*59d0*/  UISETP.NE.AND.EX UP1, UPT, UR45, URZ, UPT, UP1 ;  /* 0x000000ff2d00728c */ /* 0x000fe2000bf25310 */
[----:B------:R-:W-:Y:S04]  /*59e0*/  PLOP3.LUT P1, PT, PT, PT, UP2, 0x80, 0x8 ;  /* 0x000000000008781c */ /* 0x000fe80003f2f028 */
[----:B------:R-:W-:Y:S06]  /*59f0*/  @UP2 UPLOP3.LUT UP0, UPT, UPT, UPT, UP1, 0x80, 0x8 ;  /* 0x000000000008289c */ /* 0x000fec0003f0f010 */
[----:B------:R-:W-:Y:S01]  /*5a00*/  PLOP3.LUT P0, PT, PT, PT, UP0, 0x80, 0x8 ;  /* 0x000000000008781c */ /* 0x000fe20003f0f008 */
[----:B------:R-:W-:Y:S01]  /*5a10*/  @!UPT UIADD3 URZ, UPT, UPT, URZ, URZ, URZ ;  /* 0x000000fffffff290 */ /* 0x000fe2000fffe0ff */
[----:B------:R-:W-:Y:S11]  /*5a20*/  BRA.U !UP1, `(.L_x_101) ;  /* 0x0000000109387547 */ /* 0x000ff6000b800000 */
[----:B------:R-:W-:Y:S01]  /*5a30*/  UISETP.NE.U32.AND UP0, UPT, UR38, URZ, UPT ;  /* 0x000000ff2600728c */ /* 0x000fe2000bf05070 */
[----:B------:R-:W-:Y:S02]  /*5a40*/  HFMA2 R0, -RZ, RZ, 0, 5.9604644775390625e-08 ;  /* 0x00000001ff007431 */ /* 0x000fe400000001ff */
[----:B------:R-:W-:Y:S01]  /*5a50*/  IMAD.MOV.U32 R59, RZ, RZ, 0x1 ;  /* 0x00000001ff3b7424 */ /* 0x000fe200078e00ff */
[----:B------:R-:W-:Y:S06]  /*5a60*/  UISETP.NE.AND.EX UP0, UPT, UR39, URZ, UPT, UP0 ;  /* 0x000000ff2700728c */ /* 0x000fec000bf05300 */
[----:B------:R-:W-:Y:S05]  /*5a70*/  PLOP3.LUT P3, PT, PT, PT, UP0, 0x80, 0x8 ;  /* 0x000000000008781c */ /* 0x000fea0003f6f008 */
[----:B------:R-:W1:Y:S01]  /*5a80*/  @UP0 LDCU.64 UR6, c[0x0][0x888] ;  /* 0x00011100ff0607ac */ /* 0x000e620008000a00 */
[----:B------:R-:W-:Y:S07]  /*5a90*/  @UP0 UIMAD UR4, UR36, UR44, URZ ;  /* 0x0000002c240402a4 */ /* 0x000fee000f8e02ff */
[----:B------:R-:W-:Y:S01]  /*5aa0*/  @!P3 PRMT R59, R0, 0x7610, R59 ;  /* 0x00007610003bb816 */ /* 0x000fe2000000003b */
[----:B-1----:R-:W-:Y:S03]  /*5ab0*/  @UP0 UIMAD.WIDE UR6, UR4, 0x4, UR6 ;  /* 0x00000004040608a5 */ /* 0x002fe6000f8e0206 */
[----:B------:R-:W1:Y:S03]  /*5ac0*/  @!UP0 LDCU UR4, c[0x0][0x880] ;  /* 0x00011000ff0487ac */ /* 0x000e660008000800 */
[----:B------:R-:W-:Y:S01]  /*5ad0*/  IMAD.U32 R2, RZ, RZ, UR6 ;  /* 0x00000006ff027e24 */ /* 0x000fe2000f8e00ff */
[----:B------:R-:W-:Y:S05]  /*5ae0*/  MOV R3, UR7 ;  /* 0x0000000700037c02 */ /* 0x000fea0008000f00 */
[----:B-----5:R2:W5:Y:S02]  /*5af0*/  @P3 LDG.E R35, desc[UR46][R2.64] ;  /* 0x0000002e02233981 */ /* 0x020564000c1e1900 */
[----:B-12---:R-:W-:Y:S02]  /*5b00*/  @!P3 IMAD.U32 R35, RZ, RZ, UR4 ;  /* 0x00000004ff23be24 */ /* 0x006fe4000f8e00ff */
.L_x_101:
[----:B------:R-:W-:Y:S05]  /*5b10*/  @!P4 BRA `(.L_x_102) ;  /* 0x000000000020c947 */ /* 0x000fea0003800000 */
[----:B------:R-:W-:Y:S04]  /*5b20*/  ISETP.NE.U32.AND P3, PT, R52, RZ, PT ;  /* 0x000000ff3400720c */ /* 0x000fe80003f65070 */
[----:B------:R-:W-:Y:S11]  /*5b30*/  ISETP.NE.AND.EX P3, PT, R53, RZ, PT, P3 ;  /* 0x000000ff3500720c */ /* 0x000ff60003f65330 */
[----:B------:R-:W-:Y:S02]  /*5b40*/  @!UPT UIADD3 URZ, UPT, UPT, URZ, URZ, URZ ;  /* 0x000000fffffff290 */ /* 0x000fe4000fffe0ff */
[----:B------:R-:W1:Y:S01]  /*5b50*/  @P3 LDC.64 R2, c[0x0][0x8a8] ;  /* 0x00022a00ff023b82 */ /* 0x000e620000000a00 */
[----:B------:R-:W-:Y:S04]  /*5b60*/  @P3 IMAD R0, R54, UR36, RZ ;  /* 0x0000002436003c24 */ /* 0x000fe8000f8e02ff */
[----:B-1----:R-:W-:Y:S05]  /*5b70*/  @P3 IMAD.WIDE R2, R0, 0x4, R2 ;  /* 0x0000000400023825 */ /* 0x002fea00078e0202 */
[----:B-----5:R1:W5:Y:S02]  /*5b80*/  @P3 LDG.E R32, desc[UR46][R2.64] ;  /* 0x0000002e02203981 */ /* 0x020364000c1e1900 */
[----:B-1----:R-:W2:Y:S02]  /*5b90*/  @!P3 LDC R32, c[0x0][0x8a0] ;  /* 0x00022800ff20bb82 */ /* 0x002ea40000000800 */
.L_x_102:
[----:B-----5:R-:W-:Y:S01]  /*5ba0*/  FSETP.NEU.AND P3, PT, R35, RZ, PT ;  /* 0x000000ff2300720b */ /* 0x020fe20003f6d000 */
[----:B------:R-:W-:Y:S01]  /*5bb0*/  ULOP3.LUT UR4, UR51, 0x1, URZ, 0x3c, !UPT ;  /* 0x0000000133047892 */ /* 0x000fe2000f8e3cff */
[----:B------:R-:W-:Y:S01]  /*5bc0*/  SEL R5, RZ, 0xffffffff, P2 ;  /* 0xffffffffff057807 */ /* 0x000fe20001000000 */
[----:B------:R-:W-:Y:S01]  /*5bd0*/  IMAD.U32 R38, RZ, RZ, UR56 ;  /* 0x00000038ff267e24 */ /* 0x000fe2000f8e00ff */
[----:B------:R-:W-:Y:S01]  /*5be0*/  @P1 LOP3.LUT P2, RZ, R59, 0xff, RZ, 0xc0, !PT ;  /* 0x000000ff3bff1812 */ /* 0x000fe2000784c0ff */
[----:B------:R-:W-:Y:S01]  /*5bf0*/  IMAD.SHL.U32 R81, R68, 0x2, RZ ;  /* 0x0000000244517824 */ /* 0x000fe200078e00ff */
[----:B------:R-:W-:Y:S01]  /*5c00*/  @P1 SEL R2, RZ, 0xffffffff, P3 ;  /* 0xffffffffff021807 */ /* 0x000fe20001800000 */
[----:B------:R-:W-:Y:S01]  /*5c10*/  IMAD.U32 R83, RZ, RZ, UR4 ;  /* 0x00000004ff537e24 */ /* 0x000fe2000f8e00ff */
[----:B------:R-:W-:Y:S01]  /*5c20*/  LEA R76, R30, UR48, 0x3 ;  /* 0x000000301e4c7c11 */ /* 0x000fe2000f8e18ff */
[----:B------:R-:W-:Y:S01]  /*5c30*/  IMAD.SHL.U32 R38, R38, 0x1000, RZ ;  /* 0x0000100026267824 */ /* 0x000fe200078e00ff */
[----:B------:R-:W-:Y:S01]  /*5c40*/  @P0 SEL R2, R5, R2, !P2 ;  /* 0x0000000205020207 */ /* 0x000fe20005000000 */
[----:B------:R-:W-:Y:S01]  /*5c50*/  BSSY B1, `(.L_x_103) ;  /* 0x0000035000017945 */ /* 0x000fe20003800000 */
[----:B------:R-:W-:Y:S01]  /*5c60*/  SHF.L.U32 R3, R73, 0x1f, RZ ;  /* 0x0000001f49037819 */ /* 0x000fe200000006ff */
[----:B------:R-:W-:Y:S01]  /*5c70*/  IMAD.MOV.U32 R82, RZ, RZ, 0x1 ;  /* 0x00000001ff527424 */ /* 0x000fe200078e00ff */
[----:B------:R-:W-:Y:S01]  /*5c80*/  @P1 LOP3.LUT R2, R2, 0x1, RZ, 0xc0, !PT ;  /* 0x0000000102021812 */ /* 0x000fe200078ec0ff */
[----:B------:R-:W-:Y:S01]  /*5c90*/  IMAD R34, R30, 0x20, R33 ;  /* 0x000000201e227824 */ /* 0x000fe200078e0221 */
[----:B------:R-:W-:Y:S01]  /*5ca0*/  PLOP3.LUT P2, PT, PT, PT, UP1, 0x80, 0x8 ;  /* 0x000000000008781c */ /* 0x000fe20003f4f018 */
[----:B------:R-:W-:Y:S01]  /*5cb0*/  IMAD.U32 R80, RZ, RZ, UR56 ;  /* 0x00000038ff507e24 */ /* 0x000fe2000f8e00ff */
[----:B------:R-:W-:Y:S01]  /*5cc0*/  ISETP.NE.U32.OR P5, PT, R2, 0x1, !P1 ;  /* 0x000000010200780c */ /* 0x000fe20004fa5470 */
[----:B------:R-:W-:Y:S01]  /*5cd0*/  IMAD.U32 R2, RZ, RZ, UR56 ;  /* 0x00000038ff027e24 */ /* 0x000fe2000f8e00ff */
[----:B------:R-:W-:Y:S02]  /*5ce0*/  CS2R R50, SRZ ;  /* 0x0000000000327805 */ /* 0x000fe4000001ff00 */
[----:B------:R-:W-:Y:S02]  /*5cf0*/  CS2R R48, SRZ ;  /* 0x0000000000307805 */ /* 0x000fe4000001ff00 */
[----:B------:R-:W-:Y:S02]  /*5d00*/  P2R R79, PR, RZ, 0x20 ;  /* 0x00000020ff4f7803 */ /* 0x000fe40000000000 */
[----:B------:R-:W-:Y:S02]  /*5d10*/  CS2R R42, SRZ ;  /* 0x00000000002a7805 */ /* 0x000fe4000001ff00 */
[----:B------:R-:W-:Y:S02]  /*5d20*/  LEA R0, R2, UR48, 0x3 ;  /* 0x0000003002007c11 */ /* 0x000fe4000f8e18ff */
[----:B------:R-:W-:Y:S02]  /*5d30*/  CS2R R40, SRZ ;  /* 0x0000000000287805 */ /* 0x000fe4000001ff00 */
[----:B------:R-:W-:Y:S02]  /*5d40*/  SEL R2, RZ, 0xffffffff, P3 ;  /* 0xffffffffff027807 */ /* 0x000fe40001800000 */
[----:B------:R-:W-:Y:S02]  /*5d50*/  LOP3.LUT P3, R77, R59, 0xff, RZ, 0xc0, !PT ;  /* 0x000000ff3b4d7812 */ /* 0x000fe4000786c0ff */
[----:B------:R-:W-:Y:S02]  /*5d60*/  IADD3 R39, PT, PT, R38, UR48, R81 ;  /* 0x0000003026277c10 */ /* 0x000fe4000fffe051 */
[----:B------:R-:W-:Y:S02]  /*5d70*/  @P5 SHF.L.U32 R7, R83, 0x1f, RZ ;  /* 0x0000001f53075819 */ /* 0x000fe400000006ff */
[----:B------:R-:W-:Y:S02]  /*5d80*/  @P2 SEL R2, R5, R2, !P3 ;  /* 0x0000000205022207 */ /* 0x000fe40005800000 */
[----:B------:R-:W1:Y:S02]  /*5d90*/  @P5 SYNCS.PHASECHK.TRANS64.TRYWAIT P1, [R0+URZ+0x30], R7 ;  /* 0x00003007000055a7 */ /* 0x000e6400080211ff */
[----:B------:R-:W-:Y:S04]  /*5da0*/  LOP3.LUT R2, R2, 0x1, RZ, 0xc0, !PT ;  /* 0x0000000102027812 */ /* 0x000fe800078ec0ff */
[----:B------:R-:W-:Y:S04]  /*5db0*/  ISETP.NE.U32.AND P4, PT, R2, 0x1, PT ;  /* 0x000000010200780c */ /* 0x000fe80003f85070 */
[----:B------:R-:W-:Y:S01]  /*5dc0*/  P2R R85, PR, RZ, 0x10 ;  /* 0x00000010ff557803 */ /* 0x000fe20000000000 */
[----:B------:R3:W4:Y:S01]  /*5dd0*/  SYNCS.PHASECHK.TRANS64.TRYWAIT P0, [R76+URZ+0x90], R3 ;  /* 0x000090034c0075a7 */ /* 0x00072200080011ff */
[----:B-1----:R-:W-:Y:S01]  /*5de0*/  @P5 SEL R82, RZ, 0x1, !P1 ;  /* 0x00000001ff525807 */ /* 0x002fe20004800000 */
[----:B---3--:R-:W-:Y:S06]  /*5df0*/  @!P5 BRA `(.L_x_104) ;  /* 0x000000000068d947 */ /* 0x008fec0003800000 */
[----:B------:R-:W-:Y:S01]  /*5e00*/  LOP3.LUT P5, RZ, R69, 0x40, RZ, 0xc0, !PT ;  /* 0x0000004045ff7812 */ /* 0x000fe200078ac0ff */
[C---:B------:R-:W-:Y:S01]  /*5e10*/  VIADD R4, R39.reuse, 0x200 ;  /* 0x0000020027047836 */ /* 0x040fe20000000000 */
[----:B------:R-:W-:Y:S01]  /*5e20*/  ISETP.NE.AND P2, PT, R82, RZ, PT ;  /* 0x000000ff5200720c */ /* 0x000fe20003f45270 */
[----:B------:R-:W-:Y:S01]  /*5e30*/  BSSY B0, `(.L_x_105) ;  /* 0x000000d000007945 */ /* 0x000fe20003800000 */
[----:B------:R-:W-:Y:S01]  /*5e40*/  PLOP3.LUT P1, PT, PT, PT, PT, 0x8, 0x80 ;  /* 0x000000000080781c */ /* 0x000fe20003f2e170 */
[----:B------:R-:W-:Y:S01]  /*5e50*/  @P4 VIADD R2, R39, 0x210 ;  /* 0x0000021027024836 */ /* 0x000fe20000000000 */
[----:B------:R-:W-:Y:S02]  /*5e60*/  @P4 PLOP3.LUT P1, PT, P5, PT, PT, 0x80, 0x8 ;  /* 0x000000000008481c */ /* 0x000fe40002f2f070 */
[----:B------:R-:W-:Y:S02]  /*5e70*/  CS2R R50, SRZ ;  /* 0x0000000000327805 */ /* 0x000fe4000001ff00 */
[----:B------:R-:W-:Y:S02]  /*5e80*/  CS2R R48, SRZ ;  /* 0x0000000000307805 */ /* 0x000fe4000001ff00 */
[----:B------:R-:W-:Y:S02]  /*5e90*/  CS2R R42, SRZ ;  /* 0x00000000002a7805 */ /* 0x000fe4000001ff00 */
[----:B------:R-:W-:Y:S05]  /*5ea0*/  CS2R R40, SRZ ;  /* 0x0000000000287805 */ /* 0x000fea000001ff00 */
[----:B------:R-:W-:Y:S01]  /*5eb0*/  @P1 VIADD R2, R4, 0xfffffff0 ;  /* 0xfffffff004021836 */ /* 0x000fe20000000000 */
[----:B------:R-:W-:Y:S06]  /*5ec0*/  @P2 BRA `(.L_x_106) ;  /* 0x00000000000c2947 */ /* 0x000fec0003800000 */
[----:B------:R-:W-:Y:S04]  /*5ed0*/  SHF.L.U32 R5, R83, 0x1f, RZ ;  /* 0x0000001f53057819 */ /* 0x000fe800000006ff */
[----:B------:R-:W1:Y:S02]  /*5ee0*/  SYNCS.PHASECHK.TRANS64.TRYWAIT P1, [R0+URZ+0x30], R5 ;  /* 0x00003005000075a7 */ /* 0x000e6400080211ff */
[----:B-1----:R-:W-:Y:S05]  /*5ef0*/  @!P1 BRA `(.L_x_107) ;  /* 0x0000001c00d49947 */ /* 0x002fea0003800000 */
.L_x_106:
[----:B------:R-:W-:Y:S05]  /*5f00*/  BSYNC B0 ;  /* 0x0000000000007941 */ /* 0x000fea0003800000 */
.L_x_105:
[----:B------:R-:W-:Y:S01]  /*5f10*/  UIADD3 UR5, UPT, UPT, UR56, 0x1, URZ ;  /* 0x0000000138057890 */ /* 0x000fe2000fffe0ff */
[----:B------:R-:W-:Y:S03]  /*5f20*/  ISETP.NE.AND P1, PT, R85, RZ, PT ;  /* 0x000000ff5500720c */ /* 0x000fe60003f25270 */
[----:B------:R-:W-:Y:S04]  /*5f30*/  UISETP.NE.AND UP0, UPT, UR5, 0x3, UPT ;  /* 0x000000030500788c */ /* 0x000fe8000bf05270 */
[----:B------:R-:W-:Y:S02]  /*5f40*/  USEL UR4, URZ, 0x1, UP0 ;  /* 0x00000001ff047887 */ /* 0x000fe40008000000 */
[----:B------:R-:W-:Y:S04]  /*5f50*/  USEL UR5, UR5, URZ, UP0 ;  /* 0x000000ff05057287 */ /* 0x000fe80008000000 */
[----:B------:R3:W1:Y:S01]  /*5f60*/  @P1 LDS.128 R48, [R2] ;  /* 0x0000000002301984 */ /* 0x0006620000000c00 */
[----:B------:R-:W-:Y:S01]  /*5f70*/  LOP3.LUT R83, R83, UR4, RZ, 0x3c, !PT ;  /* 0x0000000453537c12 */ /* 0x000fe2000f8e3cff */
[----:B------:R-:W-:Y:S02]  /*5f80*/  IMAD.U32 R80, RZ, RZ, UR5 ;  /* 0x00000005ff507e24 */ /* 0x000fe4000f8e00ff */
[----:B------:R3:W1:Y:S04]  /*5f90*/  @P1 LDS.128 R40, [R39+0x200] ;  /* 0x0002000027281984 */ /* 0x0006680000000c00 */
.L_x_104:
[----:B------:R-:W-:Y:S05]  /*5fa0*/  BSYNC B1 ;  /* 0x0000000000017941 */ /* 0x000fea0003800000 */
.L_x_103:
[----:B-1----:R-:W-:Y:S04]  /*5fb0*/  SHF.R.U32.HI R5, RZ, 0x15, R34 ;  /* 0x00000015ff057819 */ /* 0x002fe80000011622 */
[----:B------:R-:W-:Y:S01]  /*5fc0*/  LOP3.LUT P1, RZ, R5, 0x3, R70, 0x48, !PT ;  /* 0x0000000305ff7812 */ /* 0x000fe20007824846 */
[----:B------:R-:W-:Y:S01]  /*5fd0*/  @!UPT UIADD3 URZ, UPT, UPT, URZ, URZ, URZ ;  /* 0x000000fffffff290 */ /* 0x000fe2000fffe0ff */
[----:B----4-:R-:W-:Y:S11]  /*5fe0*/  @P0 BRA `(.L_x_108) ;  /* 0x0000000000080947 */ /* 0x010ff60003800000 */
[----:B------:R-:W1:Y:S02]  /*5ff0*/  SYNCS.PHASECHK.TRANS64.TRYWAIT P0, [R76+URZ+0x90], R3 ;  /* 0x000090034c0075a7 */ /* 0x000e6400080011ff */
[----:B-1----:R-:W-:Y:S05]  /*6000*/  @!P0 BRA `(.L_x_109) ;  /* 0x0000001c00a48947 */ /* 0x002fea0003800000 */
.L_x_108:
[----:B------:R-:W-:Y:S05]  /*6010*/  @!P1 BRA `(.L_x_110) ;  /* 0x0000000000409947 */ /* 0x000fea0003800000 */
[----:B------:R-:W4:Y:S01]  /*6020*/  LDCU.64 UR8, c[0x4][0x70] ;  /* 0x01000e00ff0877ac */ /* 0x000f220008000a00 */
[----:B-1----:R-:W-:Y:S01]  /*6030*/  MOV R3, 0x0 ;  /* 0x0000000000037802 */ /* 0x002fe20000000f00 */
[----:B------:R-:W-:Y:S02]  /*6040*/  HFMA2 R12, -RZ, RZ, 0, 5.9604644775390625e-08 ;  /* 0x00000001ff0c7431 */ /* 0x000fe400000001ff */
[----:B------:R-:W-:Y:S02]  /*6050*/  IMAD.MOV.U32 R8, RZ, RZ, 0x192 ;  /* 0x00000192ff087424 */ /* 0x000fe400078e00ff */
[----:B------:R-:W-:Y:S01]  /*6060*/  IMAD.MOV.U32 R13, RZ, RZ, RZ ;  /* 0x000000ffff0d7224 */ /* 0x000fe200078e00ff */
[----:B------:R-:W1:Y:S01]  /*6070*/  LDCU.64 UR6, c[0x4][0x78] ;  /* 0x01000f00ff0677ac */ /* 0x000e620008000a00 */
[----:B---3--:R-:W3:Y:S01]  /*6080*/  LDC.64 R2, c[0x4][R3] ;  /* 0x0100000003027b82 */ /* 0x008ee20000000a00 */
[----:B------:R-:W5:Y:S01]  /*6090*/  LDCU.64 UR4, c[0x4][0x10] ;  /* 0x01000200ff0477ac */ /* 0x000f620008000a00 */
[----:B----4-:R-:W-:Y:S01]  /*60a0*/  MOV R5, UR9 ;  /* 0x0000000900057c02 */ /* 0x010fe20008000f00 */
[----:B------:R-:W-:Y:S01]  /*60b0*/  IMAD.U32 R4, RZ, RZ, UR8 ;  /* 0x00000008ff047e24 */ /* 0x000fe2000f8e00ff */
[----:B-1----:R-:W-:Y:S01]  /*60c0*/  MOV R7, UR7 ;  /* 0x0000000700077c02 */ /* 0x002fe20008000f00 */
[----:B------:R-:W-:Y:S01]  /*60d0*/  IMAD.U32 R6, RZ, RZ, UR6 ;  /* 0x00000006ff067e24 */ /* 0x000fe2000f8e00ff */
[----:B-----5:R-:W-:Y:S01]  /*60e0*/  MOV R11, UR5 ;  /* 0x00000005000b7c02 */ /* 0x020fe20008000f00 */
[----:B------:R-:W-:Y:S02]  /*60f0*/  IMAD.U32 R10, RZ, RZ, UR4 ;  /* 0x00000004ff0a7e24 */ /* 0x000fe4000f8e00ff */
[----:B------:R-:W-:Y:S07]  /*6100*/  LEPC R20, `(.L_x_110) ;  /* 0x000000001014794e */ /* 0x000fee0000000000 */
[----:B--23--:R-:W-:Y:S05]  /*6110*/  CALL.ABS.NOINC R2 ;  /* 0x0000000002007343 */ /* 0x00cfea0003c00000 */
.L_x_110:
[----:B------:R-:W-:Y:S01]  /*6120*/  SHF.L.U32 R20, R40, 0x10, RZ ;  /* 0x0000001028147819 */ /* 0x000fe200000006ff */
[----:B------:R-:W-:Y:S05]  /*6130*/  WARPSYNC.ALL ;  /* 0x0000000000007948 */ /* 0x000fea0003800000 */
[----:B------:R-:W-:Y:S01]  /*6140*/  R2UR UR4, R34 ;  /* 0x00000000220472ca */ /* 0x000fe200000e0000 */
[----:B------:R-:W-:Y:S01]  /*6150*/  BSSY.RECONVERGENT B0, `(.L_x_111) ;  /* 0x0000055000007945 */ /* 0x000fe20003800200 */
[----:B------:R-:W-:Y:S02]  /*6160*/  LOP3.LUT R21, R40, 0xffff0000, RZ, 0xc0, !PT ;  /* 0xffff000028157812 */ /* 0x000fe400078ec0ff */
[----:B------:R-:W-:Y:S02]  /*6170*/  LOP3.LUT R36, R41, 0xffff0000, RZ, 0xc0, !PT ;  /* 0xffff000029247812 */ /* 0x000fe400078ec0ff */
[----:B------:R-:W-:Y:S02]  /*6180*/  SHF.L.U32 R37, R43, 0x10, RZ ;  /* 0x000000102b257819 */ /* 0x000fe400000006ff */
[----:B------:R-:W-:Y:S02]  /*6190*/  MOV R84, 0x10 ;  /* 0x0000001000547802 */ /* 0x000fe40000000f00 */
[----:B------:R-:W-:Y:S02]  /*61a0*/  LOP3.LUT P6, RZ, R69, 0x40, RZ, 0xc0, !PT ;  /* 0x0000004045ff7812 */ /* 0x000fe400078cc0ff */
[----:B------:R-:W-:Y:S01]  /*61b0*/  ISETP.NE.AND P0, PT, R74, RZ, PT ;  /* 0x000000ff4a00720c */ /* 0x000fe20003f05270 */
[----:B------:R-:W2:Y:S01]  /*61c0*/  LDTM.x16 R4, tmem[UR4] ;  /* 0x00000004000479ee */ /* 0x000ea20008240000 */
[----:B------:R-:W-:Y:S04]  /*61d0*/  SEL R84, R84, 0xfffffff0, !P6 ;  /* 0xfffffff054547807 */ /* 0x000fe80007000000 */
[----:B------:R-:W-:Y:S01]  /*61e0*/  IADD3 R86, PT, PT, R39, R84, RZ ;  /* 0x0000005427567210 */ /* 0x000fe20007ffe0ff */
[C---:B--2---:R-:W-:Y:S01]  /*61f0*/  FMUL R0, R32.reuse, R4 ;  /* 0x0000000420007220 */ /* 0x044fe20000400000 */
[C---:B---3--:R-:W-:Y:S01]  /*6200*/  FMUL R2, R32.reuse, R5 ;  /* 0x0000000520027220 */ /* 0x048fe20000400000 */
[C---:B-1----:R-:W-:Y:S01]  /*6210*/  FMUL R3, R32.reuse, R6 ;  /* 0x0000000620037220 */ /* 0x042fe20000400000 */
[----:B------:R-:W-:Y:S01]  /*6220*/  FMUL R7, R32, R7 ;  /* 0x0000000720077220 */ /* 0x000fe20000400000 */
[----:B------:R-:W-:Y:S01]  /*6230*/  FFMA R0, R35, R20, R0 ;  /* 0x0000001423007223 */ /* 0x000fe20000000000 */
[----:B------:R-:W-:Y:S01]  /*6240*/  SHF.L.U32 R20, R41, 0x10, RZ ;  /* 0x0000001029147819 */ /* 0x000fe200000006ff */
[C---:B------:R-:W-:Y:S01]  /*6250*/  FFMA R2, R35.reuse, R21, R2 ;  /* 0x0000001523027223 */ /* 0x040fe20000000002 */
[----:B------:R-:W-:Y:S01]  /*6260*/  SHF.L.U32 R21, R42, 0x10, RZ ;  /* 0x000000102a157819 */ /* 0x000fe200000006ff */
[C---:B------:R-:W-:Y:S01]  /*6270*/  FMUL R4, R32.reuse, R8 ;  /* 0x0000000820047220 */ /* 0x040fe20000400000 */
[----:B------:R-:W-:Y:S01]  /*6280*/  FMUL R5, R32, R9 ;  /* 0x0000000920057220 */ /* 0x000fe20000400000 */
[C---:B------:R-:W-:Y:S01]  /*6290*/  FFMA R3, R35.reuse, R20, R3 ;  /* 0x0000001423037223 */ /* 0x040fe20000000003 */
[----:B------:R-:W-:Y:S01]  /*62a0*/  LOP3.LUT R20, R42, 0xffff0000, RZ, 0xc0, !PT ;  /* 0xffff00002a147812 */ /* 0x000fe200078ec0ff */
[----:B------:R-:W-:Y:S01]  /*62b0*/  FFMA R7, R35, R36, R7 ;  /* 0x0000002423077223 */ /* 0x000fe20000000007 */
[----:B------:R-:W-:Y:S01]  /*62c0*/  LOP3.LUT R36, R43, 0xffff0000, RZ, 0xc0, !PT ;  /* 0xffff00002b247812 */ /* 0x000fe200078ec0ff */
[----:B------:R-:W-:Y:S01]  /*62d0*/  FMUL R6, R32, R10 ;  /* 0x0000000a20067220 */ /* 0x000fe20000400000 */
[----:B------:R-:W-:Y:S01]  /*62e0*/  F2FP.BF16.F32.PACK_AB R44, R2, R0 ;  /* 0x00000000022c723e */ /* 0x000fe200000010ff */
[----:B------:R-:W-:Y:S01]  /*62f0*/  FMUL R11, R32, R11 ;  /* 0x0000000b200b7220 */ /* 0x000fe20000400000 */
[----:B------:R-:W-:Y:S01]  /*6300*/  F2FP.BF16.F32.PACK_AB R45, R7, R3 ;  /* 0x00000003072d723e */ /* 0x000fe200000010ff */
[C---:B------:R-:W-:Y:S01]  /*6310*/  FFMA R4, R35.reuse, R21, R4 ;  /* 0x0000001523047223 */ /* 0x040fe20000000004 */
[C---:B------:R-:W-:Y:S01]  /*6320*/  FFMA R5, R35.reuse, R20, R5 ;  /* 0x0000001423057223 */ /* 0x040fe20000000005 */
[C---:B------:R-:W-:Y:S01]  /*6330*/  FFMA R6, R35.reuse, R37, R6 ;  /* 0x0000002523067223 */ /* 0x040fe20000000006 */
[----:B------:R-:W-:Y:S01]  /*6340*/  SHF.L.U32 R20, R48, 0x10, RZ ;  /* 0x0000001030147819 */ /* 0x000fe200000006ff */
[----:B------:R-:W-:Y:S01]  /*6350*/  FFMA R11, R35, R36, R11 ;  /* 0x00000024230b7223 */ /* 0x000fe2000000000b */
[----:B------:R-:W-:Y:S01]  /*6360*/  FMUL R8, R32, R12 ;  /* 0x0000000c20087220 */ /* 0x000fe20000400000 */
[----:B------:R-:W-:Y:S01]  /*6370*/  LOP3.LUT R36, R48, 0xffff0000, RZ, 0xc0, !PT ;  /* 0xffff000030247812 */ /* 0x000fe200078ec0ff */
[C---:B------:R-:W-:Y:S01]  /*6380*/  FMUL R9, R32.reuse, R13 ;  /* 0x0000000d20097220 */ /* 0x040fe20000400000 */
[----:B------:R-:W-:Y:S01]  /*6390*/  SHF.L.U32 R21, R49, 0x10, RZ ;  /* 0x0000001031157819 */ /* 0x000fe200000006ff */
[C---:B------:R-:W-:Y:S01]  /*63a0*/  FMUL R10, R32.reuse, R14 ;  /* 0x0000000e200a7220 */ /* 0x040fe20000400000 */
[----:B------:R-:W-:Y:S01]  /*63b0*/  FFMA R8, R35, R20, R8 ;  /* 0x0000001423087223 */ /* 0x000fe20000000008 */
[----:B------:R-:W-:Y:S01]  /*63c0*/  LOP3.LUT R20, R49, 0xffff0000, RZ, 0xc0, !PT ;  /* 0xffff000031147812 */ /* 0x000fe200078ec0ff */
[C---:B------:R-:W-:Y:S01]  /*63d0*/  FFMA R9, R35.reuse, R36, R9 ;  /* 0x0000002423097223 */ /* 0x040fe20000000009 */
[----:B------:R-:W-:Y:S01]  /*63e0*/  FMUL R15, R32, R15 ;  /* 0x0000000f200f7220 */ /* 0x000fe20000400000 */
[C---:B------:R-:W-:Y:S01]  /*63f0*/  FFMA R10, R35.reuse, R21, R10 ;  /* 0x00000015230a7223 */ /* 0x040fe2000000000a */
[----:B------:R-:W-:Y:S01]  /*6400*/  SHF.L.U32 R21, R50, 0x10, RZ ;  /* 0x0000001032157819 */ /* 0x000fe200000006ff */
[----:B------:R-:W-:Y:S01]  /*6410*/  FMUL R12, R32, R16 ;  /* 0x00000010200c7220 */ /* 0x000fe20000400000 */
[----:B------:R-:W-:Y:S01]  /*6420*/  LOP3.LUT R36, R50, 0xffff0000, RZ, 0xc0, !PT ;  /* 0xffff000032247812 */ /* 0x000fe200078ec0ff */
[----:B------:R-:W-:Y:S01]  /*6430*/  FFMA R15, R35, R20, R15 ;  /* 0x00000014230f7223 */ /* 0x000fe2000000000f */
[C---:B------:R-:W-:Y:S01]  /*6440*/  FMUL R13, R32.reuse, R17 ;  /* 0x00000011200d7220 */ /* 0x040fe20000400000 */
[C---:B------:R-:W-:Y:S01]  /*6450*/  SHF.L.U32 R37, R51.reuse, 0x10, RZ ;  /* 0x0000001033257819 */ /* 0x040fe200000006ff */
[C---:B------:R-:W-:Y:S01]  /*6460*/  FMUL R14, R32.reuse, R18 ;  /* 0x00000012200e7220 */ /* 0x040fe20000400000 */
[----:B------:R-:W-:Y:S01]  /*6470*/  LOP3.LUT R20, R51, 0xffff0000, RZ, 0xc0, !PT ;  /* 0xffff000033147812 */ /* 0x000fe200078ec0ff */
[----:B------:R-:W-:Y:S01]  /*6480*/  FMUL R19, R32, R19 ;  /* 0x0000001320137220 */ /* 0x000fe20000400000 */
[----:B------:R-:W-:Y:S01]  /*6490*/  F2FP.BF16.F32.PACK_AB R46, R5, R4 ;  /* 0x00000004052e723e */ /* 0x000fe200000010ff */
[----:B------:R-:W-:Y:S01]  /*64a0*/  FFMA R12, R35, R21, R12 ;  /* 0x00000015230c7223 */ /* 0x000fe2000000000c */
[----:B------:R-:W-:Y:S01]  /*64b0*/  F2FP.BF16.F32.PACK_AB R47, R11, R6 ;  /* 0x000000060b2f723e */ /* 0x000fe200000010ff */
[C---:B------:R-:W-:Y:S01]  /*64c0*/  FFMA R13, R35.reuse, R36, R13 ;  /* 0x00000024230d7223 */ /* 0x040fe2000000000d */
[C---:B------:R-:W-:Y:S01]  /*64d0*/  FFMA R14, R35.reuse, R37, R14 ;  /* 0x00000025230e7223 */ /* 0x040fe2000000000e */
[----:B------:R-:W-:Y:S01]  /*64e0*/  FFMA R19, R35, R20, R19 ;  /* 0x0000001423137223 */ /* 0x000fe20000000013 */
[----:B------:R-:W-:Y:S01]  /*64f0*/  F2FP.BF16.F32.PACK_AB R64, R9, R8 ;  /* 0x000000080940723e */ /* 0x000fe200000010ff */
[----:B------:R1:W-:Y:S01]  /*6500*/  STS.128 [R39+0x200], R44 ;  /* 0x0002002c27007388 */ /* 0x0003e20000000c00 */
[----:B------:R-:W-:Y:S02]  /*6510*/  F2FP.BF16.F32.PACK_AB R65, R15, R10 ;  /* 0x0000000a0f41723e */ /* 0x000fe400000010ff */
[----:B------:R-:W-:Y:S02]  /*6520*/  F2FP.BF16.F32.PACK_AB R66, R13, R12 ;  /* 0x0000000c0d42723e */ /* 0x000fe400000010ff */
[----:B------:R-:W-:Y:S05]  /*6530*/  F2FP.BF16.F32.PACK_AB R67, R19, R14 ;  /* 0x0000000e1343723e */ /* 0x000fea00000010ff */
[----:B------:R1:W-:Y:S01]  /*6540*/  STS.128 [R86+0x200], R64 ;  /* 0x0002004056007388 */ /* 0x0003e20000000c00 */
[----:B------:R-:W-:Y:S01]  /*6550*/  @!PT LDS RZ, [RZ] ;  /* 0x00000000fffff984 */ /* 0x000fe20000000800 */
[----:B------:R-:W-:Y:S01]  /*6560*/  @!PT LDS RZ, [RZ] ;  /* 0x00000000fffff984 */ /* 0x000fe20000000800 */
[----:B------:R-:W-:Y:S01]  /*6570*/  @!PT LDS RZ, [RZ] ;  /* 0x00000000fffff984 */ /* 0x000fe20000000800 */
[----:B------:R-:W-:Y:S01]  /*6580*/  @!PT LDS RZ, [RZ] ;  /* 0x00000000fffff984 */ /* 0x000fe20000000800 */
[----:B------:R2:W-:Y:S07]  /*6590*/  MEMBAR.ALL.CTA ;  /* 0x0000000000007992 */ /* 0x0005ee0000008000 */
[----:B--2---:R-:W2:Y:S02]  /*65a0*/  FENCE.VIEW.ASYNC.S ;  /* 0x00000000000073c6 */ /* 0x004ea40000000000 */
[----:B--2---:R-:W-:Y:S06]  /*65b0*/  BAR.SYNC.DEFER_BLOCKING 0x1, 0x80 ;  /* 0x0042000000007b1d */ /* 0x004fec0000010000 */
[----:B------:R-:W-:Y:S05]  /*65c0*/  @P0 BRA `(.L_x_112) ;  /* 0x0000000000340947 */ /* 0x000fea0003800000 */
[----:B------:R-:W-:Y:S01]  /*65d0*/  R2UR UR10, R38 ;  /* 0x00000000260a72ca */ /* 0x000fe200000e0000 */
[----:B------:R-:W-:Y:S01]  /*65e0*/  UIADD3 UR8, UP0, UPT, UR54, 0x680, URZ ;  /* 0x0000068036087890 */ /* 0x000fe2000ff1e0ff */
[----:B------:R-:W-:Y:S01]  /*65f0*/  UMOV UR43, UR36 ;  /* 0x00000024002b7c82 */ /* 0x000fe20008000000 */
[----:B------:R-:W-:Y:S02]  /*6600*/  UIADD3 UR5, UPT, UPT, UR41, 0x20, URZ ;  /* 0x0000002029057890 */ /* 0x000fe4000fffe0ff */
[----:B------:R-:W-:Y:S01]  /*6610*/  UIADD3.X UR9, UPT, UPT, URZ, UR55, URZ, UP0, !UPT ;  /* 0x00000037ff097290 */ /* 0x000fe200087fe4ff */
[----:B------:R-:W-:Y:S01]  /*6620*/  UMOV UR6, UR42 ;  /* 0x0000002a00067c82 */ /* 0x000fe20008000000 */
[----:B------:R-:W-:Y:S06]  /*6630*/  UMOV UR7, UR36 ;  /* 0x0000002400077c82 */ /* 0x000fec0008000000 */
[----:B------:R-:W-:Y:S04]  /*6640*/  UIADD3 UR10, UPT, UPT, UR48, UR10, URZ ;  /* 0x0000000a300a7290 */ /* 0x000fe8000fffe0ff */
[----:B------:R-:W-:Y:S02]  /*6650*/  UIADD3 UR40, UPT, UPT, UR10, 0x200, URZ ;  /* 0x000002000a287890 */ /* 0x000fe4000fffe0ff */
[----:B------:R-:W-:Y:S07]  /*6660*/  UIADD3 UR4, UPT, UPT, UR10, 0xa00, URZ ;  /* 0x00000a000a047890 */ /* 0x000fee000fffe0ff */
[----:B------:R2:W-:Y:S02]  /*6670*/  UTMASTG.3D [UR40], [UR8] ;  /* 0x00000028080073b5 */ /* 0x0005e40008010000 */
[----:B------:R2:W-:Y:S02]  /*6680*/  UTMASTG.3D [UR4], [UR8] ;  /* 0x00000004080073b5 */ /* 0x0005e40008010000 */
[----:B--2---:R0:W-:Y:S02]  /*6690*/  UTMACMDFLUSH ;  /* 0x00000000000079b7 */ /* 0x0041e40000000000 */
.L_x_112:
[----:B------:R-:W-:Y:S05]  /*66a0*/  BSYNC.RECONVERGENT B0 ;  /* 0x0000000000007941 */ /* 0x000fea0003800200 */
.L_x_111:
[----:B------:R-:W-:Y:S01]  /*66b0*/  UIADD3 UR40, UPT, UPT, UR56, 0x1, URZ ;  /* 0x0000000138287890 */ /* 0x000fe2000fffe0ff */
[----:B------:R-:W-:Y:S03]  /*66c0*/  BSSY.RECONVERGENT B0, `(.L_x_113) ;  /* 0x0000005000007945 */ /* 0x000fe60003800200 */
[----:B------:R-:W-:Y:S04]  /*66d0*/  UISETP.NE.AND UP0, UPT, UR40, 0x3, UPT ;  /* 0x000000032800788c */ /* 0x000fe8000bf05270 */
[----:B------:R-:W-:Y:S01]  /*66e0*/  USEL UR43, UR40, URZ, UP0 ;  /* 0x000000ff282b7287 */ /* 0x000fe20008000000 */
[----:B------:R-:W-:Y:S11]  /*66f0*/  @P0 BRA `(.L_x_114) ;  /* 0x0000000000040947 */ /* 0x000ff60003800000 */
[----:B------:R-:W-:Y:S04]  /*6700*/  DEPBAR.LE SB0, 0x1 ;  /* 0x000080400000791a */ /* 0x000fe80000000000 */
.L_x_114:
[----:B------:R-:W-:Y:S05]  /*6710*/  BSYNC.RECONVERGENT B0 ;  /* 0x0000000000007941 */ /* 0x000fea0003800200 */
.L_x_113:
[----:B------:R-:W-:Y:S01]  /*6720*/  BAR.SYNC.DEFER_BLOCKING 0x1, 0x80 ;  /* 0x0042000000007b1d */ /* 0x000fe20000010000 */
[----:B------:R-:W-:Y:S01]  /*6730*/  ISETP.NE.AND P1, PT, R79, RZ, PT ;  /* 0x000000ff4f00720c */ /* 0x000fe20003f25270 */
[----:B------:R-:W-:Y:S01]  /*6740*/  UISETP.NE.AND UP0, UPT, UR50, URZ, UPT ;  /* 0x000000ff3200728c */ /* 0x000fe2000bf05270 */
[----:B------:R-:W-:Y:S11]  /*6750*/  LEA R2, R80, UR48, 0x3 ;  /* 0x0000003050027c11 */ /* 0x000ff6000f8e18ff */
[----:B------:R-:W-:Y:S01]  /*6760*/  @P1 SHF.L.U32 R3, R83, 0x1f, RZ ;  /* 0x0000001f53031819 */ /* 0x000fe200000006ff */
[----:B------:R-:W-:Y:S06]  /*6770*/  BRA.U !UP0, `(.L_x_115) ;  /* 0x0000000108247547 */ /* 0x000fec000b800000 */
[----:B------:R-:W-:Y:S01]  /*6780*/  IMAD.U32 R5, RZ, RZ, UR49 ;  /* 0x00000031ff057e24 */ /* 0x000fe2000f8e00ff */
[----:B------:R-:W-:Y:S01]  /*6790*/  MOV R0, UR37 ;  /* 0x0000002500007c02 */ /* 0x000fe20008000f00 */
[----:B------:R-:W-:Y:S03]  /*67a0*/  UIADD3 UR49, UPT, UPT, UR49, 0x1, URZ ;  /* 0x0000000131317890 */ /* 0x000fe6000fffe0ff */
[----:B------:R-:W-:Y:S01]  /*67b0*/  @P1 LEA R5, R5, UR48, 0x3 ;  /* 0x0000003005051c11 */ /* 0x000fe2000f8e18ff */
[----:B------:R-:W-:Y:S04]  /*67c0*/  UISETP.NE.AND UP0, UPT, UR49, 0x3, UPT ;  /* 0x000000033100788c */ /* 0x000fe8000bf05270 */
[----:B------:R-:W-:Y:S01]  /*67d0*/  @P1 VIADD R5, R5, 0x48 ;  /* 0x0000004805051836 */ /* 0x000fe20000000000 */
[----:B------:R-:W-:Y:S04]  /*67e0*/  USEL UR49, UR49, URZ, UP0 ;  /* 0x000000ff31317287 */ /* 0x000fe80008000000 */
[----:B------:R-:W-:Y:S04]  /*67f0*/  @P1 PRMT R0, R0, 0x654, R5 ;  /* 0x0000065400001816 */ /* 0x000fe80000000005 */
[----:B------:R2:W-:Y:S04]  /*6800*/  @P1 SYNCS.ARRIVE.TRANS64.RED.A1T0 RZ, [R0+URZ], RZ ;  /* 0x000000ff00ff19a7 */ /* 0x0005e800081004ff */
.L_x_115:
[----:B------:R-:W3:Y:S01]  /*6810*/  @P1 SYNCS.PHASECHK.TRANS64.TRYWAIT P0, [R2+URZ+0x30], R3 ;  /* 0x00003003020015a7 */ /* 0x000ee200080011ff */
[----:B------:R-:W-:Y:S01]  /*6820*/  BSSY B1, `(.L_x_116) ;  /* 0x0000012000017945 */ /* 0x000fe20003800000 */
[----:B---3--:R-:W-:Y:S03]  /*6830*/  @P1 SEL R82, RZ, 0x1, !P0 ;  /* 0x00000001ff521807 */ /* 0x008fe60004000000 */
[----:B------:R-:W-:Y:S05]  /*6840*/  @!P1 BRA `(.L_x_117) ;  /* 0x00000000003c9947 */ /* 0x000fea0003800000 */
[----:B------:R-:W-:Y:S01]  /*6850*/  ISETP.NE.AND P1, PT, R85, RZ, PT ;  /* 0x000000ff5500720c */ /* 0x000fe20003f25270 */
[----:B------:R-:W-:Y:S01]  /*6860*/  BSSY B0, `(.L_x_118) ;  /* 0x0000009000007945 */ /* 0x000fe20003800000 */
[----:B------:R-:W-:Y:S11]  /*6870*/  ISETP.NE.AND P0, PT, R82, RZ, PT ;  /* 0x000000ff5200720c */ /* 0x000ff60003f05270 */
[----:B------:R-:W-:Y:S05]  /*6880*/  @P1 IMAD R80, R80, 0x1000, R81 ;  /* 0x0000100050501824 */ /* 0x000fea00078e0251 */
[----:B------:R-:W-:Y:S05]  /*6890*/  @P1 IADD3 R3, PT, PT, R80, UR48, RZ ;  /* 0x0000003050031c10 */ /* 0x000fea000fffe0ff */
[----:B--2---:R-:W-:Y:S01]  /*68a0*/  @P1 IMAD.IADD R0, R84, 0x1, R3 ;  /* 0x0000000154001824 */ /* 0x004fe200078e0203 */
[----:B------:R-:W-:Y:S06]  /*68b0*/  @P0 BRA `(.L_x_119) ;  /* 0x00000000000c0947 */ /* 0x000fec0003800000 */
[----:B------:R-:W-:Y:S04]  /*68c0*/  SHF.L.U32 R83, R83, 0x1f, RZ ;  /* 0x0000001f53537819 */ /* 0x000fe800000006ff */
[----:B------:R-:W2:Y:S02]  /*68d0*/  SYNCS.PHASECHK.TRANS64.TRYWAIT P0, [R2+URZ+0x30], R83 ;  /* 0x00003053020075a7 */ /* 0x000ea400080011ff */
[----:B--2---:R-:W-:Y:S05]  /*68e0*/  @!P0 BRA `(.L_x_120) ;  /* 0x0000001400808947 */ /* 0x004fea0003800000 */
.L_x_119:
[----:B------:R-:W-:Y:S05]  /*68f0*/  BSYNC B0 ;  /* 0x0000000000007941 */ /* 0x000fea0003800000 */
.L_x_118:
[----:B------:R-:W-:Y:S11]  /*6900*/  ISETP.NE.AND P0, PT, R85, RZ, PT ;  /* 0x000000ff5500720c */ /* 0x000ff60003f05270 */
[----:B------:R-:W-:Y:S02]  /*6910*/  @!UPT UIADD3 URZ, UPT, UPT, URZ, URZ, URZ ;  /* 0x000000fffffff290 */ /* 0x000fe4000fffe0ff */
[----:B------:R3:W4:Y:S04]  /*6920*/  @P0 LDS.128 R40, [R80+UR48+0x200] ;  /* 0x0002003050280984 */ /* 0x0007280008000c00 */
[----:B------:R3:W1:Y:S02]  /*6930*/  @P0 LDS.128 R48, [R0+0x200] ;  /* 0x0002000000300984 */ /* 0x0006640000000c00 */
.L_x_117:
[----:B------:R-:W-:Y:S05]  /*6940*/  BSYNC B1 ;  /* 0x0000000000017941 */ /* 0x000fea0003800000 */
.L_x_116:
[----:B------:R-:W-:Y:S05]  /*6950*/  VIADD R3, R34, 0x10 ;  /* 0x0000001022037836 */ /* 0x000fea0000000000 */
[----:B------:R-:W-:Y:S04]  /*6960*/  SHF.R.U32.HI R3, RZ, 0x15, R3 ;  /* 0x00000015ff037819 */ /* 0x000fe80000011603 */
[----:B------:R-:W-:Y:S11]  /*6970*/  LOP3.LUT P0, RZ, R3, 0x3, R70, 0x48, !PT ;  /* 0x0000000303ff7812 */ /* 0x000ff60007804846 */
[----:B------:R-:W-:Y:S02]  /*6980*/  @!UPT UIADD3 URZ, UPT, UPT, URZ, URZ, URZ ;  /* 0x000000fffffff290 */ /* 0x000fe4000fffe0ff */
[----:B------:R-:W-:Y:S05]  /*6990*/  @!P0 BRA `(.L_x_121) ;  /* 0x0000000000408947 */ /* 0x000fea0003800000 */
[----:B------:R-:W5:Y:S01]  /*69a0*/  LDCU.64 UR8, c[0x4][0x70] ;  /* 0x01000e00ff0877ac */ /* 0x000f620008000a00 */
[----:B------:R-:W-:Y:S01]  /*69b0*/  MOV R3, 0x0 ;  /* 0x0000000000037802 */ /* 0x000fe20000000f00 */
[----:B------:R-:W-:Y:S02]  /*69c0*/  HFMA2 R12, -RZ, RZ, 0, 5.9604644775390625e-08 ;  /* 0x00000001ff0c7431 */ /* 0x000fe400000001ff */
[----:B------:R-:W-:Y:S02]  /*69d0*/  IMAD.MOV.U32 R8, RZ, RZ, 0x192 ;  /* 0x00000192ff087424 */ /* 0x000fe400078e00ff */
[----:B------:R-:W-:Y:S01]  /*69e0*/  IMAD.MOV.U32 R13, RZ, RZ, RZ ;  /* 0x000000ffff0d7224 */ /* 0x000fe200078e00ff */
[----:B------:R-:W3:Y:S01]  /*69f0*/  LDCU.64 UR6, c[0x4][0x78] ;  /* 0x01000f00ff0677ac */ /* 0x000ee20008000a00 */
[----:B--2---:R-:W2:Y:S01]  /*6a00*/  LDC.64 R2, c[0x4][R3] ;  /* 0x0100000003027b82 */ /* 0x004ea20000000a00 */
[----:B------:R-:W4:Y:S01]  /*6a10*/  LDCU.64 UR4, c[0x4][0x10] ;  /* 0x01000200ff0477ac */ /* 0x000f220008000a00 */
[----:B-----5:R-:W-:Y:S01]  /*6a20*/  MOV R5, UR9 ;  /* 0x0000000900057c02 */ /* 0x020fe20008000f00 */
[----:B------:R-:W-:Y:S01]  /*6a30*/  IMAD.U32 R4, RZ, RZ, UR8 ;  /* 0x00000008ff047e24 */ /* 0x000fe2000f8e00ff */
[----:B---3--:R-:W-:Y:S01]  /*6a40*/  MOV R7, UR7 ;  /* 0x0000000700077c02 */ /* 0x008fe20008000f00 */
[----:B------:R-:W-:Y:S01]  /*6a50*/  IMAD.U32 R6, RZ, RZ, UR6 ;  /* 0x00000006ff067e24 */ /* 0x000fe2000f8e00ff */
[----:B----4-:R-:W-:Y:S01]  /*6a60*/  MOV R11, UR5 ;  /* 0x00000005000b7c02 */ /* 0x010fe20008000f00 */
[----:B------:R-:W-:Y:S02]  /*6a70*/  IMAD.U32 R10, RZ, RZ, UR4 ;  /* 0x00000004ff0a7e24 */ /* 0x000fe4000f8e00ff */
[----:B------:R-:W-:Y:S07]  /*6a80*/  LEPC R20, `(.L_x_121) ;  /* 0x000000001014794e */ /* 0x000fee0000000000 */
[----:B-12---:R-:W-:Y:S05]  /*6a90*/  CALL.ABS.NOINC R2 ;  /* 0x0000000002007343 */ /* 0x006fea0003c00000 */
.L_x_121:
[----:B------:R-:W-:Y:S01]  /*6aa0*/  ISETP.NE.AND P0, PT, R74, RZ, PT ;  /* 0x000000ff4a00720c */ /* 0x000fe20003f05270 */
[----:B------:R-:W-:Y:S05]  /*6ab0*/  WARPSYNC.ALL ;  /* 0x0000000000007948 */ /* 0x000fea0003800000 */
[----:B------:R-:W-:Y:S01]  /*6ac0*/  R2UR UR4, R34 ;  /* 0x00000000220472ca */ /* 0x000fe200000e0000 */
[----:B------:R-:W-:Y:S01]  /*6ad0*/  BSSY.RECONVERGENT B0, `(.L_x_122) ;  /* 0x000005a000007945 */ /* 0x000fe20003800200 */
[C---:B----4-:R-:W-:Y:S02]  /*6ae0*/  SHF.L.U32 R20, R40.reuse, 0x10, RZ ;  /* 0x0000001028147819 */ /* 0x050fe400000006ff */
[----:B------:R-:W-:Y:S02]  /*6af0*/  LOP3.LUT R36, R40, 0xffff0000, RZ, 0xc0, !PT ;  /* 0xffff000028247812 */ /* 0x000fe400078ec0ff */
[C---:B------:R-:W-:Y:S02]  /*6b00*/  SHF.L.U32 R21, R41.reuse, 0x10, RZ ;  /* 0x0000001029157819 */ /* 0x040fe400000006ff */
[----:B------:R-:W-:Y:S02]  /*6b10*/  LOP3.LUT R37, R41, 0xffff0000, RZ, 0xc0, !PT ;  /* 0xffff000029257812 */ /* 0x000fe400078ec0ff */
[C---:B-1----:R-:W-:Y:S02]  /*6b20*/  SHF.L.U32 R39, R42.reuse, 0x10, RZ ;  /* 0x000000102a277819 */ /* 0x042fe400000006ff */
[----:B------:R-:W-:Y:S01]  /*6b30*/  LOP3.LUT R38, R42, 0xffff0000, RZ, 0xc0, !PT ;  /* 0xffff00002a267812 */ /* 0x000fe200078ec0ff */
[----:B------:R-:W1:Y:S01]  /*6b40*/  LDTM.x16 R4, tmem[UR4+0x10] ;  /* 0x00001004000479ee */ /* 0x000e620008240000 */
[C---:B------:R-:W-:Y:S01]  /*6b50*/  SHF.L.U32 R40, R43.reuse, 0x10, RZ ;  /* 0x000000102b287819 */ /* 0x040fe200000006ff */
[----:B------:R-:W-:Y:S01]  /*6b60*/  NOP ;  /* 0x0000000000007918 */ /* 0x000fe20000000000 */
[----:B------:R-:W-:Y:S02]  /*6b70*/  LOP3.LUT R42, R43, 0xffff0000, RZ, 0xc0, !PT ;  /* 0xffff00002b2a7812 */ /* 0x000fe400078ec0ff */
[C---:B------:R-:W-:Y:S02]  /*6b80*/  SHF.L.U32 R41, R48.reuse, 0x10, RZ ;  /* 0x0000001030297819 */ /* 0x040fe400000006ff */
[----:B------:R-:W-:Y:S02]  /*6b90*/  LOP3.LUT R44, R48, 0xffff0000, RZ, 0xc0, !PT ;  /* 0xffff0000302c7812 */ /* 0x000fe400078ec0ff */
[----:B------:R-:W-:Y:S02]  /*6ba0*/  MOV R81, UR43 ;  /* 0x0000002b00517c02 */ /* 0x000fe40008000f00 */
[C---:B------:R-:W-:Y:S02]  /*6bb0*/  SHF.L.U32 R43, R49.reuse, 0x10, RZ ;  /* 0x00000010312b7819 */ /* 0x040fe400000006ff */
[----:B------:R-:W-:Y:S02]  /*6bc0*/  LOP3.LUT R46, R49, 0xffff0000, RZ, 0xc0, !PT ;  /* 0xffff0000312e7812 */ /* 0x000fe400078ec0ff */
[----:B------:R-:W-:Y:S02]  /*6bd0*/  SHF.L.U32 R45, R50, 0x10, RZ ;  /* 0x00000010322d7819 */ /* 0x000fe400000006ff */
[----:B------:R-:W-:Y:S02]  /*6be0*/  LEA R82, R81, R68, 0xb ;  /* 0x0000004451527211 */ /* 0x000fe400078e58ff */
[----:B------:R-:W-:Y:S02]  /*6bf0*/  IADD3 R76, PT, PT, R76, 0xb0, RZ ;  /* 0x000000b04c4c7810 */ /* 0x000fe40007ffe0ff */
[----:B------:R-:W-:Y:S02]  /*6c00*/  LEA R85, R82, UR48, 0x1 ;  /* 0x0000003052557c11 */ /* 0x000fe4000f8e08ff */
[----:B------:R-:W-:Y:S01]  /*6c10*/  LOP3.LUT R76, R76, 0xfefffff8, RZ, 0xc0, !PT ;  /* 0xfefffff84c4c7812 */ /* 0x000fe200078ec0ff */
[----:B-1----:R-:W-:Y:S01]  /*6c20*/  FMUL R4, R32, R4 ;  /* 0x0000000420047220 */ /* 0x002fe20000400000 */
[----:B------:R-:W-:Y:S01]  /*6c30*/  IADD3 R84, PT, PT, R84, R85, RZ ;  /* 0x0000005554547210 */ /* 0x000fe20007ffe0ff */
[C---:B------:R-:W-:Y:S01]  /*6c40*/  FMUL R5, R32.reuse, R5 ;  /* 0x0000000520057220 */ /* 0x040fe20000400000 */
[----:B------:R1:W-:Y:S01]  /*6c50*/  SYNCS.ARRIVE.TRANS64.RED.A1T0 RZ, [R76+URZ], RZ ;  /* 0x000000ff4cff79a7 */ /* 0x0003e200081004ff */
[C---:B------:R-:W-:Y:S01]  /*6c60*/  FFMA R4, R35.reuse, R20, R4 ;  /* 0x0000001423047223 */ /* 0x040fe20000000004 */
[C---:B------:R-:W-:Y:S01]  /*6c70*/  FMUL R6, R32.reuse, R6 ;  /* 0x0000000620067220 */ /* 0x040fe20000400000 */
[C---:B------:R-:W-:Y:S01]  /*6c80*/  FFMA R5, R35.reuse, R36, R5 ;  /* 0x0000002423057223 */ /* 0x040fe20000000005 */
[C---:B--23--:R-:W-:Y:S01]  /*6c90*/  FMUL R0, R32.reuse, R7 ;  /* 0x0000000720007220 */ /* 0x04cfe20000400000 */
[C---:B------:R-:W-:Y:S01]  /*6ca0*/  FMUL R2, R32.reuse, R8 ;  /* 0x0000000820027220 */ /* 0x040fe20000400000 */
[C---:B------:R-:W-:Y:S01]  /*6cb0*/  FMUL R3, R32.reuse, R9 ;  /* 0x0000000920037220 */ /* 0x040fe20000400000 */
[C---:B------:R-:W-:Y:S01]  /*6cc0*/  FFMA R6, R35.reuse, R21, R6 ;  /* 0x0000001523067223 */ /* 0x040fe20000000006 */
        /* <DEDUP_REMOVED lines=10> */
[----:B------:R-:W-:Y:S01]  /*6d70*/  FMUL R15, R32, R15 ;  /* 0x0000000f200f7220 */ /* 0x000fe20000400000 */
[C---:B------:R-:W-:Y:S01]  /*6d80*/  FFMA R8, R35.reuse, R41, R8 ;  /* 0x0000002923087223 */ /* 0x040fe20000000008 */
[----:B------:R-:W-:Y:S01]  /*6d90*/  LOP3.LUT R48, R50, 0xffff0000, RZ, 0xc0, !PT ;  /* 0xffff000032307812 */ /* 0x000fe200078ec0ff */
[C---:B------:R-:W-:Y:S01]  /*6da0*/  FMUL R12, R32.reuse, R16 ;  /* 0x00000010200c7220 */ /* 0x040fe20000400000 */
[----:B------:R-:W-:Y:S01]  /*6db0*/  FFMA R9, R35, R44, R9 ;  /* 0x0000002c23097223 */ /* 0x000fe20000000009 */
[----:B------:R-:W-:Y:S01]  /*6dc0*/  SHF.L.U32 R47, R51, 0x10, RZ ;  /* 0x00000010332f7819 */ /* 0x000fe200000006ff */
[C---:B------:R-:W-:Y:S01]  /*6dd0*/  FMUL R13, R32.reuse, R17 ;  /* 0x00000011200d7220 */ /* 0x040fe20000400000 */
[----:B------:R-:W-:Y:S01]  /*6de0*/  FFMA R10, R35, R43, R10 ;  /* 0x0000002b230a7223 */ /* 0x000fe2000000000a */
[----:B------:R-:W-:Y:S01]  /*6df0*/  LOP3.LUT R50, R51, 0xffff0000, RZ, 0xc0, !PT ;  /* 0xffff000033327812 */ /* 0x000fe200078ec0ff */
[C---:B------:R-:W-:Y:S01]  /*6e00*/  FMUL R14, R32.reuse, R18 ;  /* 0x00000012200e7220 */ /* 0x040fe20000400000 */
[----:B------:R-:W-:Y:S01]  /*6e10*/  FFMA R15, R35, R46, R15 ;  /* 0x0000002e230f7223 */ /* 0x000fe2000000000f */
[----:B------:R-:W-:Y:S01]  /*6e20*/  FMUL R19, R32, R19 ;  /* 0x0000001320137220 */ /* 0x000fe20000400000 */
[----:B------:R-:W-:Y:S01]  /*6e30*/  F2FP.BF16.F32.PACK_AB R64, R5, R4 ;  /* 0x000000040540723e */ /* 0x000fe200000010ff */
[C---:B------:R-:W-:Y:S01]  /*6e40*/  FFMA R12, R35.reuse, R45, R12 ;  /* 0x0000002d230c7223 */ /* 0x040fe2000000000c */
[----:B------:R-:W-:Y:S01]  /*6e50*/  F2FP.BF16.F32.PACK_AB R65, R0, R6 ;  /* 0x000000060041723e */ /* 0x000fe200000010ff */
[----:B------:R-:W-:Y:S01]  /*6e60*/  FFMA R13, R35, R48, R13 ;  /* 0x00000030230d7223 */ /* 0x000fe2000000000d */
[----:B------:R-:W-:Y:S01]  /*6e70*/  F2FP.BF16.F32.PACK_AB R66, R3, R2 ;  /* 0x000000020342723e */ /* 0x000fe200000010ff */
[----:B------:R-:W-:Y:S01]  /*6e80*/  FFMA R14, R35, R47, R14 ;  /* 0x0000002f230e7223 */ /* 0x000fe2000000000e */
[----:B------:R-:W-:Y:S01]  /*6e90*/  F2FP.BF16.F32.PACK_AB R67, R11, R7 ;  /* 0x000000070b43723e */ /* 0x000fe200000010ff */
[----:B------:R-:W-:Y:S01]  /*6ea0*/  FFMA R19, R35, R50, R19 ;  /* 0x0000003223137223 */ /* 0x000fe20000000013 */
[----:B------:R-:W-:Y:S02]  /*6eb0*/  F2FP.BF16.F32.PACK_AB R80, R9, R8 ;  /* 0x000000080950723e */ /* 0x000fe400000010ff */
[----:B------:R-:W-:Y:S01]  /*6ec0*/  F2FP.BF16.F32.PACK_AB R81, R15, R10 ;  /* 0x0000000a0f51723e */ /* 0x000fe200000010ff */
[----:B------:R1:W-:Y:S01]  /*6ed0*/  STS.128 [R85+0x200], R64 ;  /* 0x0002004055007388 */ /* 0x0003e20000000c00 */
        /* <DEDUP_REMOVED lines=11> */
[----:B------:R-:W-:Y:S02]  /*6f90*/  UIADD3 UR12, UP0, UPT, UR54, 0x680, URZ ;  /* 0x00000680360c7890 */ /* 0x000fe4000ff1e0ff */
[----:B------:R-:W-:Y:S02]  /*6fa0*/  ULEA UR4, UR43, UR48, 0xc ;  /* 0x000000302b047291 */ /* 0x000fe4000f8e60ff */
[----:B------:R-:W-:Y:S02]  /*6fb0*/  UIADD3 UR9, UPT, UPT, UR41, 0x10, URZ ;  /* 0x0000001029097890 */ /* 0x000fe4000fffe0ff */
[----:B------:R-:W-:Y:S02]  /*6fc0*/  UIADD3 UR8, UPT, UPT, UR4, 0x200, URZ ;  /* 0x0000020004087890 */ /* 0x000fe4000fffe0ff */
[----:B------:R-:W-:Y:S01]  /*6fd0*/  UIADD3.X UR13, UPT, UPT, URZ, UR55, URZ, UP0, !UPT ;  /* 0x00000037ff0d7290 */ /* 0x000fe200087fe4ff */
[----:B------:R-:W-:Y:S01]  /*6fe0*/  UMOV UR10, UR42 ;  /* 0x0000002a000a7c82 */ /* 0x000fe20008000000 */
[----:B------:R-:W-:Y:S01]  /*6ff0*/  UMOV UR11, UR36 ;  /* 0x00000024000b7c82 */ /* 0x000fe20008000000 */
[----:B------:R-:W-:Y:S02]  /*7000*/  UIADD3 UR5, UPT, UPT, UR41, 0x30, URZ ;  /* 0x0000003029057890 */ /* 0x000fe4000fffe0ff */
[----:B------:R-:W-:Y:S01]  /*7010*/  UIADD3 UR4, UPT, UPT, UR4, 0xa00, URZ ;  /* 0x00000a0004047890 */ /* 0x000fe2000fffe0ff */
[----:B------:R-:W-:Y:S03]  /*7020*/  UMOV UR6, UR42 ;  /* 0x0000002a00067c82 */ /* 0x000fe60008000000 */
[----:B------:R2:W-:Y:S01]  /*7030*/  UTMASTG.3D [UR8], [UR12] ;  /* 0x000000080c0073b5 */ /* 0x0005e20008010000 */
[----:B------:R-:W-:Y:S04]  /*7040*/  UMOV UR7, UR36 ;  /* 0x0000002400077c82 */ /* 0x000fe80008000000 */
[----:B------:R2:W-:Y:S02]  /*7050*/  UTMASTG.3D [UR4], [UR12] ;  /* 0x000000040c0073b5 */ /* 0x0005e40008010000 */
[----:B--2---:R0:W-:Y:S02]  /*7060*/  UTMACMDFLUSH ;  /* 0x00000000000079b7 */ /* 0x0041e40000000000 */
.L_x_123:
[----:B------:R-:W-:Y:S05]  /*7070*/  BSYNC.RECONVERGENT B0 ;  /* 0x0000000000007941 */ /* 0x000fea0003800200 */
.L_x_122:
[----:B------:R-:W-:Y:S01]  /*7080*/  UIADD3 UR43, UPT, UPT, UR43, 0x1, URZ ;  /* 0x000000012b2b7890 */ /* 0x000fe2000fffe0ff */
[----:B------:R-:W-:Y:S03]  /*7090*/  BSSY.RECONVERGENT B0, `(.L_x_124) ;  /* 0x0000008000007945 */ /* 0x000fe60003800200 */
[----:B------:R-:W-:Y:S04]  /*70a0*/  UISETP.NE.AND UP0, UPT, UR43, 0x3, UPT ;  /* 0x000000032b00788c */ /* 0x000fe8000bf05270 */
[----:B------:R-:W-:Y:S02]  /*70b0*/  UISETP.EQ.XOR UP1, UPT, UR40, 0x3, !UP0 ;  /* 0x000000032800788c */ /* 0x000fe4000c722a70 */
[----:B------:R-:W-:Y:S02]  /*70c0*/  USEL UR56, UR43, URZ, UP0 ;  /* 0x000000ff2b387287 */ /* 0x000fe40008000000 */
[----:B------:R-:W-:Y:S04]  /*70d0*/  USEL UR4, URZ, 0x1, !UP1 ;  /* 0x00000001ff047887 */ /* 0x000fe8000c800000 */
[----:B------:R-:W-:Y:S01]  /*70e0*/  ULOP3.LUT UR51, UR51, UR4, URZ, 0x3c, !UPT ;  /* 0x0000000433337292 */ /* 0x000fe2000f8e3cff */
[----:B------:R-:W-:Y:S11]  /*70f0*/  @P0 BRA `(.L_x_125) ;  /* 0x0000000000040947 */ /* 0x000ff60003800000 */
[----:B------:R-:W-:Y:S04]  /*7100*/  DEPBAR.LE SB0, 0x1 ;  /* 0x000080400000791a */ /* 0x000fe80000000000 */
.L_x_125:
[----:B------:R-:W-:Y:S05]  /*7110*/  BSYNC.RECONVERGENT B0 ;  /* 0x0000000000007941 */ /* 0x000fea0003800200 */
.L_x_124:
[----:B------:R-:W-:Y:S01]  /*7120*/  BAR.SYNC.DEFER_BLOCKING 0x1, 0x80 ;  /* 0x0042000000007b1d */ /* 0x000fe20000010000 */
[----:B------:R-:W-:Y:S01]  /*7130*/  UISETP.NE.AND UP0, UPT, UR50, -0x2, UPT ;  /* 0xfffffffe3200788c */ /* 0x000fe2000bf05270 */
[----:B------:R-:W-:Y:S08]  /*7140*/  IADD3 R0, PT, PT, R30, 0x1, RZ ;  /* 0x000000011e007810 */ /* 0x000ff00007ffe0ff */
[----:B------:R-:W-:Y:S05]  /*7150*/  BRA.U !UP0, `(.L_x_126) ;  /* 0x0000000108287547 */ /* 0x000fea000b800000 */
[----:B------:R-:W-:Y:S01]  /*7160*/  ISETP.NE.AND P0, PT, R79, RZ, PT ;  /* 0x000000ff4f00720c */ /* 0x000fe20003f05270 */
[----:B------:R-:W-:Y:S01]  /*7170*/  IMAD.U32 R3, RZ, RZ, UR49 ;  /* 0x00000031ff037e24 */ /* 0x000fe2000f8e00ff */
[----:B------:R-:W-:Y:S01]  /*7180*/  UIADD3 UR49, UPT, UPT, UR49, 0x1, URZ ;  /* 0x0000000131317890 */ /* 0x000fe2000fffe0ff */
[----:B------:R-:W-:Y:S03]  /*7190*/  IMAD.U32 R2, RZ, RZ, UR37 ;  /* 0x00000025ff027e24 */ /* 0x000fe6000f8e00ff */
[----:B------:R-:W-:Y:S04]  /*71a0*/  UISETP.NE.AND UP0, UPT, UR49, 0x3, UPT ;  /* 0x000000033100788c */ /* 0x000fe8000bf05270 */
[----:B------:R-:W-:Y:S03]  /*71b0*/  USEL UR49, UR49, URZ, UP0 ;  /* 0x000000ff31317287 */ /* 0x000fe60008000000 */
[----:B------:R-:W-:Y:S05]  /*71c0*/  @P0 LEA R3, R3, UR48, 0x3 ;  /* 0x0000003003030c11 */ /* 0x000fea000f8e18ff */
[----:B------:R-:W-:Y:S05]  /*71d0*/  @P0 VIADD R3, R3, 0x48 ;  /* 0x0000004803030836 */ /* 0x000fea0000000000 */
[----:B------:R-:W-:Y:S04]  /*71e0*/  @P0 PRMT R2, R2, 0x654, R3 ;  /* 0x0000065402020816 */ /* 0x000fe80000000003 */
[----:B------:R2:W-:Y:S03]  /*71f0*/  @P0 SYNCS.ARRIVE.TRANS64.RED.A1T0 RZ, [R2+URZ], RZ ;  /* 0x000000ff02ff09a7 */ /* 0x0005e600081004ff */
.L_x_126:
[----:B------:R-:W-:Y:S01]  /*7200*/  ISETP.NE.AND P2, PT, R75, RZ, PT ;  /* 0x000000ff4b00720c */ /* 0x000fe20003f45270 */
[----:B------:R-:W-:Y:S01]  /*7210*/  UIADD3 UR50, UPT, UPT, UR50, 0x2, URZ ;  /* 0x0000000232327890 */ /* 0x000fe2000fffe0ff */
[----:B------:R-:W-:Y:S01]  /*7220*/  ISETP.NE.AND P0, PT, R78, 0x2, PT ;  /* 0x000000024e00780c */ /* 0x000fe20003f05270 */
[----:B------:R-:W-:Y:S01]  /*7230*/  IMAD.IADD R20, R29, 0x1, R58 ;  /* 0x000000011d147824 */ /* 0x000fe200078e023a */
[----:B------:R-:W-:Y:S01]  /*7240*/  ISETP.NE.AND P1, PT, R0, 0x4, PT ;  /* 0x000000040000780c */ /* 0x000fe20003f25270 */
[----:B------:R-:W-:Y:S01]  /*7250*/  IMAD.IADD R21, R31, 0x1, R60 ;  /* 0x000000011f157824 */ /* 0x000fe200078e023c */
[----:B------:R-:W-:Y:S02]  /*7260*/  SEL R3, RZ, 0x1, P0 ;  /* 0x00000001ff037807 */ /* 0x000fe40000000000 */
[----:B--2---:R-:W-:Y:S02]  /*7270*/  SEL R2, RZ, 0x1, P1 ;  /* 0x00000001ff027807 */ /* 0x004fe40000800000 */
[----:B------:R-:W-:Y:S02]  /*7280*/  LOP3.LUT R72, R72, R3, RZ, 0x3c, !PT ;  /* 0x0000000348487212 */ /* 0x000fe400078e3cff */
[----:B------:R-:W-:Y:S02]  /*7290*/  LOP3.LUT R73, R73, R2, RZ, 0x3c, !PT ;  /* 0x0000000249497212 */ /* 0x000fe400078e3cff */
[----:B------:R-:W-:Y:S02]  /*72a0*/  @P2 R2UR UR36, R71 ;  /* 0x00000000472422ca */ /* 0x000fe400000e0000 */
[----:B------:R-:W-:Y:S02]  /*72b0*/  SEL R78, R78, RZ, P0 ;  /* 0x000000ff4e4e7207 */ /* 0x000fe40000000000 */
[----:B------:R-:W-:Y:S01]  /*72c0*/  SEL R30, R0, RZ, P1 ;  /* 0x000000ff001e7207 */ /* 0x000fe20000800000 */
[----:B------:R-:W-:Y:S10]  /*72d0*/  @P2 BRA `(.L_x_127) ;  /* 0xffffffdc00c82947 */ /* 0x000ff4000383ffff */
[----:B------:R-:W-:-:S09]  /*72e0*/  UISETP.NE.AND UP0, UPT, UR53, URZ, UPT ;  /* 0x000000ff3500728c */ /* 0x000fd2000bf05270 */
[----:B------:R-:W-:Y:S05]  /*72f0*/  BRA.U !UP0, `(.L_x_128) ;  /* 0x0000000108487547 */ /* 0x000fea000b800000 */
[----:B------:R-:W2:Y:S02]  /*7300*/  LDCU.64 UR4, c[0x0][0x890] ;  /* 0x00011200ff0477ac */ /* 0x000ea40008000a00 */
[----:B--2---:R-:W-:-:S04]  /*7310*/  UISETP.NE.U32.AND UP0, UPT, UR4, URZ, UPT ;  /* 0x000000ff0400728c */ /* 0x004fc8000bf05070 */
[----:B------:R-:W-:-:S09]  /*7320*/  UISETP.NE.AND.EX UP0, UPT, UR5, URZ, UPT, UP0 ;  /* 0x000000ff0500728c */ /* 0x000fd2000bf05300 */
[----:B------:R-:W-:Y:S05]  /*7330*/  BRA.U UP0, `(.L_x_129) ;  /* 0x00000001000c7547 */ /* 0x000fea000b800000 */
[----:B------:R-:W-:-:S13]  /*7340*/  FSETP.NEU.AND P0, PT, R35, RZ, PT ;  /* 0x000000ff2300720b */ /* 0x000fda0003f0d000 */
[----:B------:R-:W-:Y:S05]  /*7350*/  @!P0 EXIT ;  /* 0x000000000000894d */ /* 0x000fea0003800000 */
[----:B------:R-:W-:Y:S05]  /*7360*/  BRA `(.L_x_128) ;  /* 0x00000000002c7947 */ /* 0x000fea0003800000 */
.L_x_129:
[----:B------:R-:W-:Y:S01]  /*7370*/  ISETP.NE.AND P0, PT, R77, RZ, PT ;  /* 0x000000ff4d00720c */ /* 0x000fe20003f05270 */
[----:B------:R-:W-:-:S12]  /*7380*/  BSSY.RECONVERGENT B0, `(.L_x_128) ;  /* 0x0000009000007945 */ /* 0x000fd80003800200 */
[----:B------:R-:W-:Y:S05]  /*7390*/  @P0 BRA `(.L_x_130) ;  /* 0x0000000000140947 */ /* 0x000fea0003800000 */
[----:B------:R-:W2:Y:S02]  /*73a0*/  LDCU.64 UR4, c[0x0][0x888] ;  /* 0x00011100ff0477ac */ /* 0x000ea40008000a00 */
[----:B--2---:R-:W-:-:S04]  /*73b0*/  ISETP.NE.U32.AND P0, PT, RZ, UR4, PT ;  /* 0x00000004ff007c0c */ /* 0x004fc8000bf05070 */
[----:B------:R-:W-:-:S13]  /*73c0*/  ISETP.NE.AND.EX P0, PT, RZ, UR5, PT, P0 ;  /* 0x00000005ff007c0c */ /* 0x000fda000bf05300 */
[----:B------:R-:W-:Y:S05]  /*73d0*/  @!P0 EXIT ;  /* 0x000000000000894d */ /* 0x000fea0003800000 */
[----:B------:R-:W-:Y:S05]  /*73e0*/  BRA `(.L_x_131) ;  /* 0x0000000000087947 */ /* 0x000fea0003800000 */
.L_x_130:
[----:B------:R-:W-:-:S13]  /*73f0*/  FSETP.NEU.AND P0, PT, R35, RZ, PT ;  /* 0x000000ff2300720b */ /* 0x000fda0003f0d000 */
[----:B------:R-:W-:Y:S05]  /*7400*/  @!P0 EXIT ;  /* 0x000000000000894d */ /* 0x000fea0003800000 */
.L_x_131:
[----:B------:R-:W-:Y:S05]  /*7410*/  BSYNC.RECONVERGENT B0 ;  /* 0x0000000000007941 */ /* 0x000fea0003800200 */
.L_x_128:
[----:B------:R-:W-:Y:S01]  /*7420*/  ULEA UR4, UR49, UR48, 0x3 ;  /* 0x0000003031047291 */ /* 0x000fe2000f8e18ff */
[----:B------:R-:W-:-:S04]  /*7430*/  DEPBAR.LE SB0, 0x0 ;  /* 0x000080000000791a */ /* 0x000fc80000000000 */
[----:B------:R-:W-:-:S04]  /*7440*/  UIADD3 UR4, UPT, UPT, UR4, 0x48, URZ ;  /* 0x0000004804047890 */ /* 0x000fc8000fffe0ff */
[----:B------:R-:W-:-:S09]  /*7450*/  UPRMT UR4, UR37, 0x654, UR4 ;  /* 0x0000065425047896 */ /* 0x000fd20008000004 */
[----:B------:R-:W-:Y:S01]  /*7460*/  SYNCS.ARRIVE.TRANS64.RED.A1T0 RZ, [UR4], RZ ;  /* 0x000000ffffff79a7 */ /* 0x000fe20008100404 */
[----:B------:R-:W-:Y:S05]  /*7470*/  EXIT ;  /* 0x000000000000794d */ /* 0x000fea0003800000 */
.L_x_24:
[----:B--2---:R2:W4:Y:S02]  /*7480*/  SYNCS.PHASECHK.TRANS64.TRYWAIT P0, [R3+URZ+0xe0], R2 ;  /* 0x0000e002030075a7 */ /* 0x00452400080011ff */
[----:B----4-:R-:W-:Y:S05]  /*7490*/  @!P0 NANOSLEEP.SYNCS 0x989680 ;  /* 0x009896800000895d */ /* 0x010fea0003900000 */
[----:B------:R-:W4:Y:S02]  /*74a0*/  @!P0 SYNCS.PHASECHK.TRANS64 P0, [R3+URZ+0xe0], R2 ;  /* 0x0000e002030085a7 */ /* 0x000f2400080010ff */
[----:B----4-:R-:W-:Y:S05]  /*74b0*/  @!P0 BRA `(.L_x_24) ;  /* 0xfffffffc00f08947 */ /* 0x010fea000383ffff */
[----:B------:R-:W-:Y:S05]  /*74c0*/  BRA `(.L_x_132) ;  /* 0xffffffa000c47947 */ /* 0x000fea000383ffff */
.L_x_27:
[----:B-1----:R-:W-:-:S07]  /*74d0*/  MOV R2, UR33 ;  /* 0x0000002100027c02 */ /* 0x002fce0008000f00 */
.L_x_133:
[----:B-1----:R1:W2:Y:S02]  /*74e0*/  SYNCS.PHASECHK.TRANS64.TRYWAIT P0, [R2+URZ+0x18], R5 ;  /* 0x00001805020075a7 */ /* 0x0022a400080011ff */
[----:B--2---:R-:W-:Y:S05]  /*74f0*/  @!P0 NANOSLEEP.SYNCS 0x989680 ;  /* 0x009896800000895d */ /* 0x004fea0003900000 */
[----:B------:R-:W2:Y:S02]  /*7500*/  @!P0 SYNCS.PHASECHK.TRANS64 P0, [R2+URZ+0x18], R5 ;  /* 0x00001805020085a7 */ /* 0x000ea400080010ff */
[----:B--2---:R-:W-:Y:S05]  /*7510*/  @!P0 BRA `(.L_x_133) ;  /* 0xfffffffc00f08947 */ /* 0x004fea000383ffff */
[----:B------:R-:W-:Y:S05]  /*7520*/  BRA `(.L_x_26) ;  /* 0xffffffa4002c7947 */ /* 0x000fea000383ffff */
.L_x_34:
[----:B-1----:R-:W-:-:S07]  /*7530*/  MOV R2, UR17 ;  /* 0x0000001100027c02 */ /* 0x002fce0008000f00 */
.L_x_134:
[----:B-1----:R1:W2:Y:S02]  /*7540*/  SYNCS.PHASECHK.TRANS64.TRYWAIT P0, [R2+URZ+0x18], R5 ;  /* 0x00001805020075a7 */ /* 0x0022a400080011ff */
[----:B--2---:R-:W-:Y:S05]  /*7550*/  @!P0 NANOSLEEP.SYNCS 0x989680 ;  /* 0x009896800000895d */ /* 0x004fea0003900000 */
[----:B------:R-:W2:Y:S02]  /*7560*/  @!P0 SYNCS.PHASECHK.TRANS64 P0, [R2+URZ+0x18], R5 ;  /* 0x00001805020085a7 */ /* 0x000ea400080010ff */
[----:B--2---:R-:W-:Y:S05]  /*7570*/  @!P0 BRA `(.L_x_134) ;  /* 0xfffffffc00f08947 */ /* 0x004fea000383ffff */
[----:B------:R-:W-:Y:S05]  /*7580*/  BRA `(.L_x_33) ;  /* 0xffffffa400e87947 */ /* 0x000fea000383ffff */
.L_x_39:
[----:B-1----:R1:W2:Y:S02]  /*7590*/  SYNCS.PHASECHK.TRANS64.TRYWAIT P0, [R2+URZ+0x70], R3 ;  /* 0x00007003020075a7 */ /* 0x0022a400080011ff */
[----:B--2---:R-:W-:Y:S05]  /*75a0*/  @!P0 NANOSLEEP.SYNCS 0x989680 ;  /* 0x009896800000895d */ /* 0x004fea0003900000 */
[----:B------:R-:W2:Y:S02]  /*75b0*/  @!P0 SYNCS.PHASECHK.TRANS64 P0, [R2+URZ+0x70], R3 ;  /* 0x00007003020085a7 */ /* 0x000ea400080010ff */
[----:B--2---:R-:W-:Y:S05]  /*75c0*/  @!P0 BRA `(.L_x_39) ;  /* 0xfffffffc00f08947 */ /* 0x004fea000383ffff */
[----:B------:R-:W-:Y:S05]  /*75d0*/  BRA `(.L_x_135) ;  /* 0xffffffa8008c7947 */ /* 0x000fea000383ffff */
.L_x_43:
[----:B---3--:R-:W-:-:S07]  /*75e0*/  MOV R0, UR4 ;  /* 0x0000000400007c02 */ /* 0x008fce0008000f00 */
.L_x_136:
[----:B-1----:R1:W2:Y:S02]  /*75f0*/  SYNCS.PHASECHK.TRANS64.TRYWAIT P0, [R0+URZ], R3 ;  /* 0x00000003000075a7 */ /* 0x0022a400080011ff */
[----:B--2---:R-:W-:Y:S05]  /*7600*/  @!P0 NANOSLEEP.SYNCS 0x989680 ;  /* 0x009896800000895d */ /* 0x004fea0003900000 */
[----:B------:R-:W2:Y:S02]  /*7610*/  @!P0 SYNCS.PHASECHK.TRANS64 P0, [R0+URZ], R3 ;  /* 0x00000003000085a7 */ /* 0x000ea400080010ff */
[----:B--2---:R-:W-:Y:S05]  /*7620*/  @!P0 BRA `(.L_x_136) ;  /* 0xfffffffc00f08947 */ /* 0x004fea000383ffff */
[----:B------:R-:W-:Y:S05]  /*7630*/  BRA `(.L_x_137) ;  /* 0xffffffac00fc7947 */ /* 0x000fea000383ffff */
.L_x_44:
[----:B---3--:R-:W-:-:S07]  /*7640*/  MOV R0, UR4 ;  /* 0x0000000400007c02 */ /* 0x008fce0008000f00 */
.L_x_138:
[----:B-1----:R1:W2:Y:S02]  /*7650*/  SYNCS.PHASECHK.TRANS64.TRYWAIT P0, [R0+URZ], R3 ;  /* 0x00000003000075a7 */ /* 0x0022a400080011ff */
[----:B--2---:R-:W-:Y:S05]  /*7660*/  @!P0 NANOSLEEP.SYNCS 0x989680 ;  /* 0x009896800000895d */ /* 0x004fea0003900000 */
[----:B------:R-:W2:Y:S02]  /*7670*/  @!P0 SYNCS.PHASECHK.TRANS64 P0, [R0+URZ], R3 ;  /* 0x00000003000085a7 */ /* 0x000ea400080010ff */
[----:B--2---:R-:W-:Y:S05]  /*7680*/  @!P0 BRA `(.L_x_138) ;  /* 0xfffffffc00f08947 */ /* 0x004fea000383ffff */
[----:B------:R-:W-:Y:S05]  /*7690*/  BRA `(.L_x_139) ;  /* 0xffffffb000087947 */ /* 0x000fea000383ffff */
.L_x_47:
[----:B-1----:R1:W2:Y:S02]  /*76a0*/  SYNCS.PHASECHK.TRANS64.TRYWAIT P0, [R0+URZ+0xd0], R5 ;  /* 0x0000d005000075a7 */ /* 0x0022a400080011ff */
[----:B--2---:R-:W-:Y:S05]  /*76b0*/  @!P0 NANOSLEEP.SYNCS 0x989680 ;  /* 0x009896800000895d */ /* 0x004fea0003900000 */
[----:B------:R-:W2:Y:S02]  /*76c0*/  @!P0 SYNCS.PHASECHK.TRANS64 P0, [R0+URZ+0xd0], R5 ;  /* 0x0000d005000085a7 */ /* 0x000ea400080010ff */
[----:B--2---:R-:W-:Y:S05]  /*76d0*/  @!P0 BRA `(.L_x_47) ;  /* 0xfffffffc00f08947 */ /* 0x004fea000383ffff */
[----:B------:R-:W-:Y:S05]  /*76e0*/  BRA `(.L_x_140) ;  /* 0xffffffb000687947 */ /* 0x000fea000383ffff */
.L_x_48:
[----:B------:R-:W-:-:S07]  /*76f0*/  MOV R0, UR5 ;  /* 0x0000000500007c02 */ /* 0x000fce0008000f00 */
.L_x_141:
[----:B-1----:R1:W2:Y:S02]  /*7700*/  SYNCS.PHASECHK.TRANS64.TRYWAIT P0, [R0+URZ+0x80], R7 ;  /* 0x00008007000075a7 */ /* 0x0022a400080011ff */
[----:B--2---:R-:W-:Y:S05]  /*7710*/  @!P0 NANOSLEEP.SYNCS 0x989680 ;  /* 0x009896800000895d */ /* 0x004fea0003900000 */
[----:B------:R-:W2:Y:S02]  /*7720*/  @!P0 SYNCS.PHASECHK.TRANS64 P0, [R0+URZ+0x80], R7 ;  /* 0x00008007000085a7 */ /* 0x000ea400080010ff */
[----:B--2---:R-:W-:Y:S05]  /*7730*/  @!P0 BRA `(.L_x_141) ;  /* 0xfffffffc00f08947 */ /* 0x004fea000383ffff */
[----:B------:R-:W-:Y:S05]  /*7740*/  BRA `(.L_x_142) ;  /* 0xffffffb000787947 */ /* 0x000fea000383ffff */
.L_x_49:
[----:B-1----:R1:W2:Y:S02]  /*7750*/  SYNCS.PHASECHK.TRANS64.TRYWAIT P1, [R0+URZ+0x70], R5 ;  /* 0x00007005000075a7 */ /* 0x0022a400080211ff */
[----:B--2---:R-:W-:Y:S05]  /*7760*/  @!P1 NANOSLEEP.SYNCS 0x989680 ;  /* 0x009896800000995d */ /* 0x004fea0003900000 */
[----:B------:R-:W2:Y:S02]  /*7770*/  @!P1 SYNCS.PHASECHK.TRANS64 P1, [R0+URZ+0x70], R5 ;  /* 0x00007005000095a7 */ /* 0x000ea400080210ff */
[----:B--2---:R-:W-:Y:S05]  /*7780*/  @!P1 BRA `(.L_x_49) ;  /* 0xfffffffc00f09947 */ /* 0x004fea000383ffff */
[----:B------:R-:W-:Y:S05]  /*7790*/  BRA `(.L_x_143) ;  /* 0xffffffb000a87947 */ /* 0x000fea000383ffff */
.L_x_52:
[----:B------:R-:W-:-:S07]  /*77a0*/  MOV R0, UR5 ;  /* 0x0000000500007c02 */ /* 0x000fce0008000f00 */
.L_x_144:
[----:B-1----:R1:W2:Y:S02]  /*77b0*/  SYNCS.PHASECHK.TRANS64.TRYWAIT P0, [R0+URZ+0x80], R3 ;  /* 0x00008003000075a7 */ /* 0x0022a400080011ff */
[----:B--2---:R-:W-:Y:S05]  /*77c0*/  @!P0 NANOSLEEP.SYNCS 0x989680 ;  /* 0x009896800000895d */ /* 0x004fea0003900000 */
[----:B------:R-:W2:Y:S02]  /*77d0*/  @!P0 SYNCS.PHASECHK.TRANS64 P0, [R0+URZ+0x80], R3 ;  /* 0x00008003000085a7 */ /* 0x000ea400080010ff */
[----:B--2---:R-:W-:Y:S05]  /*77e0*/  @!P0 BRA `(.L_x_144) ;  /* 0xfffffffc00f08947 */ /* 0x004fea000383ffff */
[----:B------:R-:W-:Y:S05]  /*77f0*/  BRA `(.L_x_51) ;  /* 0xffffffb000fc7947 */ /* 0x000fea000383ffff */
.L_x_61:
[----:B-1----:R-:W-:-:S04]  /*7800*/  MOV R4, UR6 ;  /* 0x0000000600047c02 */ /* 0x002fc80008000f00 */
[----:B------:R1:W2:Y:S03]  /*7810*/  SYNCS.PHASECHK.TRANS64.TRYWAIT P0, [R4+URZ+0x8], R5 ;  /* 0x00000805040075a7 */ /* 0x0002a600080011ff */
[----:B--2---:R-:W-:Y:S05]  /*7820*/  @!P0 NANOSLEEP.SYNCS 0x989680 ;  /* 0x009896800000895d */ /* 0x004fea0003900000 */
[----:B------:R-:W2:Y:S02]  /*7830*/  @!P0 SYNCS.PHASECHK.TRANS64 P0, [R4+URZ+0x8], R5 ;  /* 0x00000805040085a7 */ /* 0x000ea400080010ff */
[----:B--2---:R-:W-:Y:S05]  /*7840*/  @!P0 BRA `(.L_x_61) ;  /* 0xfffffffc00ec8947 */ /* 0x004fea000383ffff */
[----:B------:R-:W-:Y:S05]  /*7850*/  BRA `(.L_x_60) ;  /* 0xffffffb400b07947 */ /* 0x000fea000383ffff */
.L_x_63:
[----:B------:R-:W-:Y:S01]  /*7860*/  BSSY B0, `(.L_x_145) ;  /* 0x0000006000007945 */ /* 0x000fe20003800000 */
[----:B------:R-:W-:-:S07]  /*7870*/  MOV R15, 0xffffffff ;  /* 0xffffffff000f7802 */ /* 0x000fce0000000f00 */
[----:B-1---5:R-:W-:Y:S05]  /*7880*/  WARPSYNC.COLLECTIVE R15, `(.L_x_146) ;  /* 0x000000000f0c7348 */ /* 0x022fea0003c00000 */
[----:B------:R-:W-:Y:S02]  /*7890*/  ELECT P6, UR79, PT ;  /* 0x00000000004f782f */ /* 0x000fe400038c0000 */
[----:B------:R-:W-:Y:S01]  /*78a0*/  MOV R14, UR79 ;  /* 0x0000004f000e7c02 */ /* 0x000fe20008000f00 */
[----:B-1---5:R-:W-:Y:S10]  /*78b0*/  ENDCOLLECTIVE ;  /* 0x000000000000791b */ /* 0x022ff40003800000 */
.L_x_146:
[----:B------:R-:W-:Y:S05]  /*78c0*/  BSYNC B0 ;  /* 0x0000000000007941 */ /* 0x000fea0003800000 */
.L_x_145:
[----:B------:R-:W-:Y:S05]  /*78d0*/  BRA `(.L_x_147) ;  /* 0xffffffb400e07947 */ /* 0x000fea000383ffff */
.L_x_65:
[----:B-1----:R-:W-:-:S04]  /*78e0*/  MOV R2, UR6 ;  /* 0x0000000600027c02 */ /* 0x002fc80008000f00 */
[----:B------:R1:W2:Y:S03]  /*78f0*/  SYNCS.PHASECHK.TRANS64.TRYWAIT P0, [R2+URZ+0x8], R3 ;  /* 0x00000803020075a7 */ /* 0x0002a600080011ff */
[----:B--2---:R-:W-:Y:S05]  /*7900*/  @!P0 NANOSLEEP.SYNCS 0x989680 ;  /* 0x009896800000895d */ /* 0x004fea0003900000 */
[----:B------:R-:W2:Y:S02]  /*7910*/  @!P0 SYNCS.PHASECHK.TRANS64 P0, [R2+URZ+0x8], R3 ;  /* 0x00000803020085a7 */ /* 0x000ea400080010ff */
[----:B--2---:R-:W-:Y:S05]  /*7920*/  @!P0 BRA `(.L_x_65) ;  /* 0xfffffffc00ec8947 */ /* 0x004fea000383ffff */
[----:B------:R-:W-:Y:S05]  /*7930*/  BRA `(.L_x_64) ;  /* 0xffffffb400e47947 */ /* 0x000fea000383ffff */
.L_x_66:
[----:B-1----:R1:W2:Y:S02]  /*7940*/  SYNCS.PHASECHK.TRANS64.TRYWAIT P0, [R0+URZ+0x70], R5 ;  /* 0x00007005000075a7 */ /* 0x0022a400080011ff */
[----:B--2---:R-:W-:Y:S05]  /*7950*/  @!P0 NANOSLEEP.SYNCS 0x989680 ;  /* 0x009896800000895d */ /* 0x004fea0003900000 */
[----:B------:R-:W2:Y:S02]  /*7960*/  @!P0 SYNCS.PHASECHK.TRANS64 P0, [R0+URZ+0x70], R5 ;  /* 0x00007005000085a7 */ /* 0x000ea400080010ff */
[----:B--2---:R-:W-:Y:S05]  /*7970*/  @!P0 BRA `(.L_x_66) ;  /* 0xfffffffc00f08947 */ /* 0x004fea000383ffff */
[----:B------:R-:W-:Y:S05]  /*7980*/  BRA `(.L_x_148) ;  /* 0xffffffb800c07947 */ /* 0x000fea000383ffff */
.L_x_68:
[----:B------:R-:W-:-:S07]  /*7990*/  MOV R0, UR10 ;  /* 0x0000000a00007c02 */ /* 0x000fce0008000f00 */
.L_x_149:
[----:B-1----:R1:W2:Y:S02]  /*79a0*/  SYNCS.PHASECHK.TRANS64.TRYWAIT P0, [R0+URZ+0xb0], R5 ;  /* 0x0000b005000075a7 */ /* 0x0022a400080011ff */
[----:B--2---:R-:W-:Y:S05]  /*79b0*/  @!P0 NANOSLEEP.SYNCS 0x989680 ;  /* 0x009896800000895d */ /* 0x004fea0003900000 */
[----:B------:R-:W2:Y:S02]  /*79c0*/  @!P0 SYNCS.PHASECHK.TRANS64 P0, [R0+URZ+0xb0], R5 ;  /* 0x0000b005000085a7 */ /* 0x000ea400080010ff */
[----:B--2---:R-:W-:Y:S05]  /*79d0*/  @!P0 BRA `(.L_x_149) ;  /* 0xfffffffc00f08947 */ /* 0x004fea000383ffff */
[----:B------:R-:W-:Y:S05]  /*79e0*/  BRA `(.L_x_150) ;  /* 0xffffffbc000c7947 */ /* 0x000fea000383ffff */
.L_x_71:
[----:B------:R-:W-:Y:S07]  /*79f0*/  MOV R0, UR9 ;  /* 0x0000000900007c02 */ /* 0x000fee0008000f00 */
.L_x_151:
[----:B-1----:R1:W2:Y:S02]  /*7a00*/  SYNCS.PHASECHK.TRANS64.TRYWAIT P0, [R0+URZ], R5 ;  /* 0x00000005000075a7 */ /* 0x0022a400080011ff */
[----:B--2---:R-:W-:Y:S05]  /*7a10*/  @!P0 NANOSLEEP.SYNCS 0x989680 ;  /* 0x009896800000895d */ /* 0x004fea0003900000 */
[----:B------:R-:W2:Y:S02]  /*7a20*/  @!P0 SYNCS.PHASECHK.TRANS64 P0, [R0+URZ], R5 ;  /* 0x00000005000085a7 */ /* 0x000ea400080010ff */
[----:B--2---:R-:W-:Y:S05]  /*7a30*/  @!P0 BRA `(.L_x_151) ;  /* 0xfffffffc00f08947 */ /* 0x004fea000383ffff */
[----:B------:R-:W-:Y:S05]  /*7a40*/  BRA `(.L_x_70) ;  /* 0xffffffbc00207947 */ /* 0x000fea000383ffff */
.L_x_75:
[----:B-1----:R-:W-:-:S07]  /*7a50*/  MOV R0, UR7 ;  /* 0x0000000700007c02 */ /* 0x002fce0008000f00 */
.L_x_152:
[----:B-1----:R1:W2:Y:S02]  /*7a60*/  SYNCS.PHASECHK.TRANS64.TRYWAIT P0, [R0+URZ], R3 ;  /* 0x00000003000075a7 */ /* 0x0022a400080011ff */
[----:B--2---:R-:W-:Y:S05]  /*7a70*/  @!P0 NANOSLEEP.SYNCS 0x989680 ;  /* 0x009896800000895d */ /* 0x004fea0003900000 */
[----:B------:R-:W2:Y:S02]  /*7a80*/  @!P0 SYNCS.PHASECHK.TRANS64 P0, [R0+URZ], R3 ;  /* 0x00000003000085a7 */ /* 0x000ea400080010ff */
[----:B--2---:R-:W-:Y:S05]  /*7a90*/  @!P0 BRA `(.L_x_152) ;  /* 0xfffffffc00f08947 */ /* 0x004fea000383ffff */
[----:B------:R-:W-:Y:S05]  /*7aa0*/  BRA `(.L_x_153) ;  /* 0xffffffbc00ec7947 */ /* 0x000fea000383ffff */
.L_x_76:
[----:B------:R-:W-:-:S07]  /*7ab0*/  MOV R0, UR7 ;  /* 0x0000000700007c02 */ /* 0x000fce0008000f00 */
.L_x_154:
[----:B-1----:R1:W2:Y:S02]  /*7ac0*/  SYNCS.PHASECHK.TRANS64.TRYWAIT P0, [R0+URZ], R3 ;  /* 0x00000003000075a7 */ /* 0x0022a400080011ff */
[----:B--2---:R-:W-:Y:S05]  /*7ad0*/  @!P0 NANOSLEEP.SYNCS 0x989680 ;  /* 0x009896800000895d */ /* 0x004fea0003900000 */
[----:B------:R-:W2:Y:S02]  /*7ae0*/  @!P0 SYNCS.PHASECHK.TRANS64 P0, [R0+URZ], R3 ;  /* 0x00000003000085a7 */ /* 0x000ea400080010ff */
[----:B--2---:R-:W-:Y:S05]  /*7af0*/  @!P0 BRA `(.L_x_154) ;  /* 0xfffffffc00f08947 */ /* 0x004fea000383ffff */
[----:B------:R-:W-:Y:S05]  /*7b00*/  BRA `(.L_x_155) ;  /* 0xffffffbc00f87947 */ /* 0x000fea000383ffff */
.L_x_77:
[----:B------:R-:W-:-:S07]  /*7b10*/  MOV R0, UR7 ;  /* 0x0000000700007c02 */ /* 0x000fce0008000f00 */
.L_x_156:
[----:B-1----:R1:W2:Y:S02]  /*7b20*/  SYNCS.PHASECHK.TRANS64.TRYWAIT P0, [R0+URZ], R3 ;  /* 0x00000003000075a7 */ /* 0x0022a400080011ff */
[----:B--2---:R-:W-:Y:S05]  /*7b30*/  @!P0 NANOSLEEP.SYNCS 0x989680 ;  /* 0x009896800000895d */ /* 0x004fea0003900000 */
[----:B------:R-:W2:Y:S02]  /*7b40*/  @!P0 SYNCS.PHASECHK.TRANS64 P0, [R0+URZ], R3 ;  /* 0x00000003000085a7 */ /* 0x000ea400080010ff */
[----:B--2---:R-:W-:Y:S05]  /*7b50*/  @!P0 BRA `(.L_x_156) ;  /* 0xfffffffc00f08947 */ /* 0x004fea000383ffff */
[----:B------:R-:W-:Y:S05]  /*7b60*/  BRA `(.L_x_157) ;  /* 0xffffffc000047947 */ /* 0x000fea000383ffff */
.L_x_80:
[----:B------:R-:W-:-:S07]  /*7b70*/  MOV R0, UR8 ;  /* 0x0000000800007c02 */ /* 0x000fce0008000f00 */
.L_x_158:
[----:B-1----:R1:W2:Y:S02]  /*7b80*/  SYNCS.PHASECHK.TRANS64.TRYWAIT P1, [R0+URZ+0xf0], R3 ;  /* 0x0000f003000075a7 */ /* 0x0022a400080211ff */
[----:B--2---:R-:W-:Y:S05]  /*7b90*/  @!P1 NANOSLEEP.SYNCS 0x989680 ;  /* 0x009896800000995d */ /* 0x004fea0003900000 */
[----:B------:R-:W2:Y:S02]  /*7ba0*/  @!P1 SYNCS.PHASECHK.TRANS64 P1, [R0+URZ+0xf0], R3 ;  /* 0x0000f003000095a7 */ /* 0x000ea400080210ff */
[----:B--2---:R-:W-:Y:S05]  /*7bb0*/  @!P1 BRA `(.L_x_158) ;  /* 0xfffffffc00f09947 */ /* 0x004fea000383ffff */
[----:B------:R-:W-:Y:S05]  /*7bc0*/  BRA `(.L_x_159) ;  /* 0xffffffc000507947 */ /* 0x000fea000383ffff */
.L_x_85:
[----:B--2---:R2:W4:Y:S02]  /*7bd0*/  SYNCS.PHASECHK.TRANS64.TRYWAIT P0, [R0+URZ+0x70], R3 ;  /* 0x00007003000075a7 */ /* 0x00452400080011ff */
[----:B----4-:R-:W-:Y:S05]  /*7be0*/  @!P0 NANOSLEEP.SYNCS 0x989680 ;  /* 0x009896800000895d */ /* 0x010fea0003900000 */
[----:B------:R-:W4:Y:S02]  /*7bf0*/  @!P0 SYNCS.PHASECHK.TRANS64 P0, [R0+URZ+0x70], R3 ;  /* 0x00007003000085a7 */ /* 0x000f2400080010ff */
[----:B----4-:R-:W-:Y:S05]  /*7c00*/  @!P0 BRA `(.L_x_85) ;  /* 0xfffffffc00f08947 */ /* 0x010fea000383ffff */
[----:B------:R-:W-:Y:S05]  /*7c10*/  BRA `(.L_x_160) ;  /* 0xffffffc400547947 */ /* 0x000fea000383ffff */
.L_x_88:
[----:B------:R-:W-:Y:S07]  /*7c20*/  MOV R0, UR7 ;  /* 0x0000000700007c02 */ /* 0x000fee0008000f00 */
.L_x_161:
[----:B--2---:R2:W4:Y:S02]  /*7c30*/  SYNCS.PHASECHK.TRANS64.TRYWAIT P0, [R0+URZ+0x68], R3 ;  /* 0x00006803000075a7 */ /* 0x00452400080011ff */
[----:B----4-:R-:W-:Y:S05]  /*7c40*/  @!P0 NANOSLEEP.SYNCS 0x989680 ;  /* 0x009896800000895d */ /* 0x010fea0003900000 */
[----:B------:R-:W4:Y:S02]  /*7c50*/  @!P0 SYNCS.PHASECHK.TRANS64 P0, [R0+URZ+0x68], R3 ;  /* 0x00006803000085a7 */ /* 0x000f2400080010ff */
[----:B----4-:R-:W-:Y:S05]  /*7c60*/  @!P0 BRA `(.L_x_161) ;  /* 0xfffffffc00f08947 */ /* 0x010fea000383ffff */
[----:B------:R-:W-:Y:S05]  /*7c70*/  BRA `(.L_x_87) ;  /* 0xffffffc800347947 */ /* 0x000fea000383ffff */
.L_x_91:
[----:B------:R-:W-:Y:S07]  /*7c80*/  MOV R0, UR15 ;  /* 0x0000000f00007c02 */ /* 0x000fee0008000f00 */
.L_x_162:
[----:B-1----:R1:W2:Y:S02]  /*7c90*/  SYNCS.PHASECHK.TRANS64.TRYWAIT P0, [R0+URZ+0x48], R3 ;  /* 0x00004803000075a7 */ /* 0x0022a400080011ff */
[----:B--2---:R-:W-:Y:S05]  /*7ca0*/  @!P0 NANOSLEEP.SYNCS 0x989680 ;  /* 0x009896800000895d */ /* 0x004fea0003900000 */
[----:B------:R-:W2:Y:S02]  /*7cb0*/  @!P0 SYNCS.PHASECHK.TRANS64 P0, [R0+URZ+0x48], R3 ;  /* 0x00004803000085a7 */ /* 0x000ea400080010ff */
[----:B--2---:R-:W-:Y:S05]  /*7cc0*/  @!P0 BRA `(.L_x_162) ;  /* 0xfffffffc00f08947 */ /* 0x004fea000383ffff */
[----:B------:R-:W-:Y:S05]  /*7cd0*/  BRA `(.L_x_163) ;  /* 0xffffffc800ac7947 */ /* 0x000fea000383ffff */
.L_x_92:
[----:B------:R-:W-:Y:S07]  /*7ce0*/  MOV R3, UR13 ;  /* 0x0000000d00037c02 */ /* 0x000fee0008000f00 */
.L_x_164:
[----:B-1----:R1:W2:Y:S02]  /*7cf0*/  SYNCS.PHASECHK.TRANS64.TRYWAIT P0, [R3+URZ+0x48], R12 ;  /* 0x0000480c030075a7 */ /* 0x0022a400080011ff */
[----:B--2---:R-:W-:Y:S05]  /*7d00*/  @!P0 NANOSLEEP.SYNCS 0x989680 ;  /* 0x009896800000895d */ /* 0x004fea0003900000 */
[----:B------:R-:W2:Y:S02]  /*7d10*/  @!P0 SYNCS.PHASECHK.TRANS64 P0, [R3+URZ+0x48], R12 ;  /* 0x0000480c030085a7 */ /* 0x000ea400080010ff */
[----:B--2---:R-:W-:Y:S05]  /*7d20*/  @!P0 BRA `(.L_x_164) ;  /* 0xfffffffc00f08947 */ /* 0x004fea000383ffff */
[----:B------:R-:W-:Y:S05]  /*7d30*/  BRA `(.L_x_165) ;  /* 0xffffffcc00687947 */ /* 0x000fea000383ffff */
.L_x_94:
[----:B------:R-:W-:-:S07]  /*7d40*/  MOV R0, UR4 ;  /* 0x0000000400007c02 */ /* 0x000fce0008000f00 */
.L_x_166:
[----:B-1----:R1:W4:Y:S02]  /*7d50*/  SYNCS.PHASECHK.TRANS64.TRYWAIT P0, [R0+URZ], R3 ;  /* 0x00000003000075a7 */ /* 0x00232400080011ff */
[----:B----4-:R-:W-:Y:S05]  /*7d60*/  @!P0 NANOSLEEP.SYNCS 0x989680 ;  /* 0x009896800000895d */ /* 0x010fea0003900000 */
[----:B------:R-:W4:Y:S02]  /*7d70*/  @!P0 SYNCS.PHASECHK.TRANS64 P0, [R0+URZ], R3 ;  /* 0x00000003000085a7 */ /* 0x000f2400080010ff */
[----:B----4-:R-:W-:Y:S05]  /*7d80*/  @!P0 BRA `(.L_x_166) ;  /* 0xfffffffc00f08947 */ /* 0x010fea000383ffff */
[----:B------:R-:W-:Y:S05]  /*7d90*/  BRA `(.L_x_167) ;  /* 0xffffffd000107947 */ /* 0x000fea000383ffff */
.L_x_95:
[----:B------:R-:W-:-:S07]  /*7da0*/  MOV R0, UR4 ;  /* 0x0000000400007c02 */ /* 0x000fce0008000f00 */
.L_x_168:
[----:B-1----:R1:W4:Y:S02]  /*7db0*/  SYNCS.PHASECHK.TRANS64.TRYWAIT P0, [R0+URZ], R3 ;  /* 0x00000003000075a7 */ /* 0x00232400080011ff */
[----:B----4-:R-:W-:Y:S05]  /*7dc0*/  @!P0 NANOSLEEP.SYNCS 0x989680 ;  /* 0x009896800000895d */ /* 0x010fea0003900000 */
[----:B------:R-:W4:Y:S02]  /*7dd0*/  @!P0 SYNCS.PHASECHK.TRANS64 P0, [R0+URZ], R3 ;  /* 0x00000003000085a7 */ /* 0x000f2400080010ff */
[----:B----4-:R-:W-:Y:S05]  /*7de0*/  @!P0 BRA `(.L_x_168) ;  /* 0xfffffffc00f08947 */ /* 0x010fea000383ffff */
[----:B------:R-:W-:Y:S05]  /*7df0*/  BRA `(.L_x_169) ;  /* 0xffffffd0001c7947 */ /* 0x000fea000383ffff */
.L_x_97:
[----:B--2---:R2:W4:Y:S02]  /*7e00*/  SYNCS.PHASECHK.TRANS64.TRYWAIT P0, [R0+URZ+0x70], R3 ;  /* 0x00007003000075a7 */ /* 0x00452400080011ff */
[----:B----4-:R-:W-:Y:S05]  /*7e10*/  @!P0 NANOSLEEP.SYNCS 0x989680 ;  /* 0x009896800000895d */ /* 0x010fea0003900000 */
[----:B------:R-:W4:Y:S02]  /*7e20*/  @!P0 SYNCS.PHASECHK.TRANS64 P0, [R0+URZ+0x70], R3 ;  /* 0x00007003000085a7 */ /* 0x000f2400080010ff */
[----:B----4-:R-:W-:Y:S05]  /*7e30*/  @!P0 BRA `(.L_x_97) ;  /* 0xfffffffc00f08947 */ /* 0x010fea000383ffff */
[----:B------:R-:W-:Y:S05]  /*7e40*/  BRA `(.L_x_170) ;  /* 0xffffffd400007947 */ /* 0x000fea000383ffff */
.L_x_107:
[----:B-1----:R1:W3:Y:S02]  /*7e50*/  SYNCS.PHASECHK.TRANS64.TRYWAIT P1, [R0+URZ+0x30], R5 ;  /* 0x00003005000075a7 */ /* 0x0022e400080211ff */
[----:B---3--:R-:W-:Y:S05]  /*7e60*/  @!P1 NANOSLEEP.SYNCS 0x989680 ;  /* 0x009896800000995d */ /* 0x008fea0003900000 */
[----:B------:R-:W3:Y:S02]  /*7e70*/  @!P1 SYNCS.PHASECHK.TRANS64 P1, [R0+URZ+0x30], R5 ;  /* 0x00003005000095a7 */ /* 0x000ee400080210ff */
[----:B---3--:R-:W-:Y:S05]  /*7e80*/  @!P1 BRA `(.L_x_107) ;  /* 0xfffffffc00f09947 */ /* 0x008fea000383ffff */
[----:B------:R-:W-:Y:S05]  /*7e90*/  BRA `(.L_x_106) ;  /* 0xffffffe000187947 */ /* 0x000fea000383ffff */
.L_x_109:
[----:B-1----:R1:W4:Y:S02]  /*7ea0*/  SYNCS.PHASECHK.TRANS64.TRYWAIT P0, [R76+URZ+0x90], R3 ;  /* 0x000090034c0075a7 */ /* 0x00232400080011ff */
[----:B----4-:R-:W-:Y:S05]  /*7eb0*/  @!P0 NANOSLEEP.SYNCS 0x989680 ;  /* 0x009896800000895d */ /* 0x010fea0003900000 */
[----:B------:R-:W4:Y:S02]  /*7ec0*/  @!P0 SYNCS.PHASECHK.TRANS64 P0, [R76+URZ+0x90], R3 ;  /* 0x000090034c0085a7 */ /* 0x000f2400080010ff */
[----:B----4-:R-:W-:Y:S05]  /*7ed0*/  @!P0 BRA `(.L_x_109) ;  /* 0xfffffffc00f08947 */ /* 0x010fea000383ffff */
[----:B------:R-:W-:Y:S05]  /*7ee0*/  BRA `(.L_x_108) ;  /* 0xffffffe000487947 */ /* 0x000fea000383ffff */
.L_x_120:
[----:B--2---:R2:W3:Y:S02]  /*7ef0*/  SYNCS.PHASECHK.TRANS64.TRYWAIT P0, [R2+URZ+0x30], R83 ;  /* 0x00003053020075a7 */ /* 0x0044e400080011ff */
[----:B---3--:R-:W-:Y:S05]  /*7f00*/  @!P0 NANOSLEEP.SYNCS 0x989680 ;  /* 0x009896800000895d */ /* 0x008fea0003900000 */
[----:B------:R-:W3:Y:S02]  /*7f10*/  @!P0 SYNCS.PHASECHK.TRANS64 P0, [R2+URZ+0x30], R83 ;  /* 0x00003053020085a7 */ /* 0x000ee400080010ff */
[----:B---3--:R-:W-:Y:S05]  /*7f20*/  @!P0 BRA `(.L_x_120) ;  /* 0xfffffffc00f08947 */ /* 0x008fea000383ffff */
[----:B------:R-:W-:Y:S05]  /*7f30*/  BRA `(.L_x_119) ;  /* 0xffffffe8006c7947 */ /* 0x000fea000383ffff */
        .weak           $__internal_0_$__cuda_sm10x_tcgen05_guardrail_trap_col_being_dealloced_not_returned_by_alloc
        .type           $__internal_0_$__cuda_sm10x_tcgen05_guardrail_trap_col_being_dealloced_not_returned_by_alloc,@function
        .size           $__internal_0_$__cuda_sm10x_tcgen05_guardrail_trap_col_being_dealloced_not_returned_by_alloc,($__internal_1_$__cuda_sm10x_tcgen05_guardrail_trap_phase_invalid_during_alloc - $__internal_0_$__cuda_sm10x_tcgen05_guardrail_trap_col_being_dealloced_not_returned_by_alloc)
$__internal_0_$__cuda_sm10x_tcgen05_guardrail_trap_col_being_dealloced_not_returned_by_alloc:
[----:B------:R-:W-:Y:S05]  /*7f40*/  BPT.TRAP 0x1 ;  /* 0x000000040000795c */ /* 0x000fea0000300000 */
[----:B------:R-:W-:-:S04]  /*7f50*/  HFMA2 R3, -RZ, RZ, 0, 0 ;  /* 0x00000000ff037431 */ /* 0x000fc800000001ff */
[----:B------:R-:W-:Y:S05]  /*7f60*/  RET.REL.NODEC R2 `(_ZN7cutlass13device_kernelINS_4gemm6kernel13GemmUniversalIN4cute5tupleIJiiiiEEENS1_10collective13CollectiveMmaINS1_35MainloopSm100TmaUmmaWarpSpecializedILi3ELi2ELi4ENS5_IJNS4_1CILi2EEENSA_ILi1EEESC_EEEEENS5_IJNSA_ILi128EEENSA_ILi64EEENSA_ILi32EEEEEENS_10bfloat16_tENS5_IJlSC_lEEESJ_SK_NS4_8TiledMMAINS4_8MMA_AtomIJNS4_26SM100_MMA_F16BF16_2x1SM_SSISJ_SJ_fLi128ELi64ELNS4_4UMMA5MajorE0ELSP_0ELNSO_7ScaleInE0ELSQ_0EEEEEENS4_6LayoutINS5_IJSC_SC_SC_EEENS5_IJNSA_ILi0EEESV_SV_EEEEENS5_IJNS4_10UnderscoreESY_SY_EEEEENS4_18SM100_TMA_2SM_LOADENS4_14ComposedLayoutINS4_7SwizzleILi2ELi4ELi3EEENS4_18smem_ptr_flag_bitsILi16EEENST_INS5_IJNSA_ILi8EEESH_EEENS5_IJSH_SC_EEEEEEEvNS4_8identityES11_S1B_vS1C_EENS_8epilogue10collective18CollectiveEpilogueINS1E_23Sm100TmaWarpSpecializedILi3ELi2ELi16ELb1ELb0EEEJNS5_IJSG_SG_SH_EEENS5_IJNST_ISG_SC_EENST_INS5_IJNSA_ILi16EEESB_EEENS5_IJSC_SH_EEEEEEEESJ_SK_SJ_SK_NS1E_6fusion15FusionCallbacksIS1I_NS1Q_17LinearCombinationISJ_fSJ_fLNS_15FloatRoundStyleE2EEES1J_S1P_JEEENS4_5SM1004TMEM4LOAD26SM100_TMEM_LOAD_32dp32b16xENS4_13SM90_TMA_LOADENS12_INS13_ILi1ELi4ELi3EEES16_NST_INS5_IJS17_S1L_EEENS5_IJS1L_SC_EEEEEEENS4_39AutoVectorizingCopyWithAssumedAlignmentILi128EEENS4_14SM90_TMA_STOREES25_S27_S27_EEEvvEEEEvNT_6ParamsE) ;  /* 0xffffff8002247950 */ /* 0x000fea0003c3ffff */
        .weak           $__internal_1_$__cuda_sm10x_tcgen05_guardrail_trap_phase_invalid_during_alloc
        .type           $__internal_1_$__cuda_sm10x_tcgen05_guardrail_trap_phase_invalid_during_alloc,@function
        .size           $__internal_1_$__cuda_sm10x_tcgen05_guardrail_trap_phase_invalid_during_alloc,($__internal_2_$__cuda_sm10x_tcgen05_guardrail_trap_unallocated_columns_being_dealloced - $__internal_1_$__cuda_sm10x_tcgen05_guardrail_trap_phase_invalid_during_alloc)
$__internal_1_$__cuda_sm10x_tcgen05_guardrail_trap_phase_invalid_during_alloc:
[----:B------:R-:W-:Y:S05]  /*7f70*/  BPT.TRAP 0x1 ;  /* 0x000000040000795c */ /* 0x000fea0000300000 */
[----:B------:R-:W-:-:S04]  /*7f80*/  MOV R3, 0x0 ;  /* 0x0000000000037802 */ /* 0x000fc80000000f00 */
[----:B------:R-:W-:Y:S05]  /*7f90*/  RET.REL.NODEC R2 `(_ZN7cutlass13device_kernelINS_4gemm6kernel13GemmUniversalIN4cute5tupleIJiiiiEEENS1_10collective13CollectiveMmaINS1_35MainloopSm100TmaUmmaWarpSpecializedILi3ELi2ELi4ENS5_IJNS4_1CILi2EEENSA_ILi1EEESC_EEEEENS5_IJNSA_ILi128EEENSA_ILi64EEENSA_ILi32EEEEEENS_10bfloat16_tENS5_IJlSC_lEEESJ_SK_NS4_8TiledMMAINS4_8MMA_AtomIJNS4_26SM100_MMA_F16BF16_2x1SM_SSISJ_SJ_fLi128ELi64ELNS4_4UMMA5MajorE0ELSP_0ELNSO_7ScaleInE0ELSQ_0EEEEEENS4_6LayoutINS5_IJSC_SC_SC_EEENS5_IJNSA_ILi0EEESV_SV_EEEEENS5_IJNS4_10UnderscoreESY_SY_EEEEENS4_18SM100_TMA_2SM_LOADENS4_14ComposedLayoutINS4_7SwizzleILi2ELi4ELi3EEENS4_18smem_ptr_flag_bitsILi16EEENST_INS5_IJNSA_ILi8EEESH_EEENS5_IJSH_SC_EEEEEEEvNS4_8identityES11_S1B_vS1C_EENS_8epilogue10collective18CollectiveEpilogueINS1E_23Sm100TmaWarpSpecializedILi3ELi2ELi16ELb1ELb0EEEJNS5_IJSG_SG_SH_EEENS5_IJNST_ISG_SC_EENST_INS5_IJNSA_ILi16EEESB_EEENS5_IJSC_SH_EEEEEEEESJ_SK_SJ_SK_NS1E_6fusion15FusionCallbacksIS1I_NS1Q_17LinearCombinationISJ_fSJ_fLNS_15FloatRoundStyleE2EEES1J_S1P_JEEENS4_5SM1004TMEM4LOAD26SM100_TMEM_LOAD_32dp32b16xENS4_13SM90_TMA_LOADENS12_INS13_ILi1ELi4ELi3EEES16_NST_INS5_IJS17_S1L_EEENS5_IJS1L_SC_EEEEEEENS4_39AutoVectorizingCopyWithAssumedAlignmentILi128EEENS4_14SM90_TMA_STOREES25_S27_S27_EEEvvEEEEvNT_6ParamsE) ;  /* 0xffffff8002187950 */ /* 0x000fea0003c3ffff */
        .weak           $__internal_2_$__cuda_sm10x_tcgen05_guardrail_trap_unallocated_columns_being_dealloced
        .type           $__internal_2_$__cuda_sm10x_tcgen05_guardrail_trap_unallocated_columns_being_dealloced,@function
        .size           $__internal_2_$__cuda_sm10x_tcgen05_guardrail_trap_unallocated_columns_being_dealloced,(.L_x_172 - $__internal_2_$__cuda_sm10x_tcgen05_guardrail_trap_unallocated_columns_being_dealloced)
$__internal_2_$__cuda_sm10x_tcgen05_guardrail_trap_unallocated_columns_being_dealloced:
[----:B------:R-:W-:Y:S05]  /*7fa0*/  BPT.TRAP 0x1 ;  /* 0x000000040000795c */ /* 0x000fea0000300000 */
[----:B------:R-:W-:-:S04]  /*7fb0*/  HFMA2 R3, -RZ, RZ, 0, 0 ;  /* 0x00000000ff037431 */ /* 0x000fc800000001ff */
[----:B------:R-:W-:Y:S05]  /*7fc0*/  RET.REL.NODEC R2 `(_ZN7cutlass13device_kernelINS_4gemm6kernel13GemmUniversalIN4cute5tupleIJiiiiEEENS1_10collective13CollectiveMmaINS1_35MainloopSm100TmaUmmaWarpSpecializedILi3ELi2ELi4ENS5_IJNS4_1CILi2EEENSA_ILi1EEESC_EEEEENS5_IJNSA_ILi128EEENSA_ILi64EEENSA_ILi32EEEEEENS_10bfloat16_tENS5_IJlSC_lEEESJ_SK_NS4_8TiledMMAINS4_8MMA_AtomIJNS4_26SM100_MMA_F16BF16_2x1SM_SSISJ_SJ_fLi128ELi64ELNS4_4UMMA5MajorE0ELSP_0ELNSO_7ScaleInE0ELSQ_0EEEEEENS4_6LayoutINS5_IJSC_SC_SC_EEENS5_IJNSA_ILi0EEESV_SV_EEEEENS5_IJNS4_10UnderscoreESY_SY_EEEEENS4_18SM100_TMA_2SM_LOADENS4_14ComposedLayoutINS4_7SwizzleILi2ELi4ELi3EEENS4_18smem_ptr_flag_bitsILi16EEENST_INS5_IJNSA_ILi8EEESH_EEENS5_IJSH_SC_EEEEEEEvNS4_8identityES11_S1B_vS1C_EENS_8epilogue10collective18CollectiveEpilogueINS1E_23Sm100TmaWarpSpecializedILi3ELi2ELi16ELb1ELb0EEEJNS5_IJSG_SG_SH_EEENS5_IJNST_ISG_SC_EENST_INS5_IJNSA_ILi16EEESB_EEENS5_IJSC_SH_EEEEEEEESJ_SK_SJ_SK_NS1E_6fusion15FusionCallbacksIS1I_NS1Q_17LinearCombinationISJ_fSJ_fLNS_15FloatRoundStyleE2EEES1J_S1P_JEEENS4_5SM1004TMEM4LOAD26SM100_TMEM_LOAD_32dp32b16xENS4_13SM90_TMA_LOADENS12_INS13_ILi1ELi4ELi3EEES16_NST_INS5_IJS17_S1L_EEENS5_IJS1L_SC_EEEEEEENS4_39AutoVectorizingCopyWithAssumedAlignmentILi128EEENS4_14SM90_TMA_STOREES25_S27_S27_EEEvvEEEEvNT_6ParamsE) ;  /* 0xffffff80020c7950 */ /* 0x000fea0003c3ffff */
.L_x_171:
[----:B------:R-:W-:-:S00]  /*7fd0*/  BRA `(.L_x_171) ;  /* 0xfffffffc00fc7947 */ /* 0x000fc0000383ffff */
[----:B------:R-:W-:-:S00]  /*7fe0*/  NOP ;  /* 0x0000000000007918 */ /* 0x000fc00000000000 */
        /* <DEDUP_REMOVED lines=9> */
.L_x_172:


//--------------------- .nv.global.init           --------------------------
	.section	.nv.global.init,"aw",@progbits
.nv.global.init:
	.type		$str$27,@object
	.size		$str$27,($str$28 - $str$27)
$str$27:
        /*0000*/ 	.byte	0x28, 0x61, 0x64, 0x64, 0x72, 0x65, 0x73, 0x73, 0x20, 0x26, 0x20, 0x6d, 0x61, 0x73, 0x6b, 0x29
        /*0010*/ 	.byte	0x20, 0x3d, 0x3d, 0x20, 0x30, 0x00
	.type		$str$28,@object
	.size		$str$28,($str$26 - $str$28)
$str$28:
        /*0016*/ 	.byte	0x2f, 0x74, 0x6d, 0x70, 0x2f, 0x63, 0x75, 0x74, 0x6c, 0x61, 0x73, 0x73, 0x5f, 0x73, 0x77, 0x65
        /*0026*/ 	.byte	0x65, 0x70, 0x5f, 0x73, 0x72, 0x63, 0x2f, 0x69, 0x6e, 0x63, 0x6c, 0x75, 0x64, 0x65, 0x2f, 0x63
        /*0036*/ 	.byte	0x75, 0x74, 0x65, 0x2f, 0x70, 0x6f, 0x69, 0x6e, 0x74, 0x65, 0x72, 0x5f, 0x66, 0x6c, 0x61, 0x67
        /*0046*/ 	.byte	0x67, 0x65, 0x64, 0x2e, 0x68, 0x70, 0x70, 0x00
	.type		$str$26,@object
	.size		$str$26,($str$25 - $str$26)
$str$26:
        /*004e*/ 	.byte	0x2f, 0x74, 0x6d, 0x70, 0x2f, 0x63, 0x75, 0x74, 0x6c, 0x61, 0x73, 0x73, 0x5f, 0x73, 0x77, 0x65
        /*005e*/ 	.byte	0x65, 0x70, 0x5f, 0x73, 0x72, 0x63, 0x2f, 0x69, 0x6e, 0x63, 0x6c, 0x75, 0x64, 0x65, 0x2f, 0x63
        /*006e*/ 	.byte	0x75, 0x74, 0x65, 0x2f, 0x61, 0x74, 0x6f, 0x6d, 0x2f, 0x63, 0x6f, 0x70, 0x79, 0x5f, 0x74, 0x72
        /*007e*/ 	.byte	0x61, 0x69, 0x74, 0x73, 0x5f, 0x73, 0x6d, 0x31, 0x30, 0x30, 0x2e, 0x68, 0x70, 0x70, 0x00
	.type		$str$25,@object
	.size		$str$25,(__unnamed_1 - $str$25)
$str$25:
        /*008d*/ 	.byte	0x28, 0x28, 0x75, 0x69, 0x6e, 0x74, 0x33, 0x32, 0x5f, 0x74, 0x28, 0x74, 0x68, 0x72, 0x65, 0x61
        /*009d*/ 	.byte	0x64, 0x49, 0x64, 0x78, 0x2e, 0x78, 0x29, 0x20, 0x2f, 0x20, 0x33, 0x32, 0x29, 0x20, 0x25, 0x20
        /*00ad*/ 	.byte	0x34, 0x29, 0x20, 0x3d, 0x3d, 0x20, 0x28, 0x28, 0x28, 0x74, 0x6d, 0x65, 0x6d, 0x5f, 0x61, 0x64
        /*00bd*/ 	.byte	0x64, 0x72, 0x20, 0x3e, 0x3e, 0x20, 0x31, 0x36, 0x29, 0x20, 0x2f, 0x20, 0x33, 0x32, 0x29, 0x20
        /*00cd*/ 	.byte	0x25, 0x20, 0x34, 0x29, 0x00
	.type		__unnamed_1,@object
	.size		__unnamed_1,(__unnamed_2 - __unnamed_1)
__unnamed_1:
        /*00d2*/ 	.byte	0x61, 0x75, 0x74, 0x6f, 0x20, 0x63, 0x75, 0x74, 0x65, 0x3a, 0x3a, 0x61, 0x73, 0x5f, 0x70, 0x6f
        /* <DEDUP_REMOVED lines=24> */
        /*0262*/ 	.byte	0x43, 0x3c, 0x32, 0x30, 0x34, 0x38, 0x3e, 0x3e, 0x3e, 0x3e, 0x5d, 0x00
	.type		__unnamed_2,@object
	.size		__unnamed_2,(.L_2 - __unnamed_2)
__unnamed_2:
        /* <DEDUP_REMOVED lines=40> */
        /*04ee*/ 	.byte	0x3a, 0x3a, 0x43, 0x3c, 0x30, 0x3e, 0x3e, 0x3e, 0x3e, 0x5d, 0x00
.L_2:


//--------------------- .nv.shared._ZN7cutlass13device_kernelINS_4gemm6kernel13GemmUniversalIN4cute5tupleIJiiiiEEENS1_10collective13CollectiveMmaINS1_35MainloopSm100TmaUmmaWarpSpecializedILi3ELi2ELi4ENS5_IJNS4_1CILi2EEENSA_ILi1EEESC_EEEEENS5_IJNSA_ILi128EEENSA_ILi64EEENSA_ILi32EEEEEENS_10bfloat16_tENS5_IJlSC_lEEESJ_SK_NS4_8TiledMMAINS4_8MMA_AtomIJNS4_26SM100_MMA_F16BF16_2x1SM_SSISJ_SJ_fLi128ELi64ELNS4_4UMMA5MajorE0ELSP_0ELNSO_7ScaleInE0ELSQ_0EEEEEENS4_6LayoutINS5_IJSC_SC_SC_EEENS5_IJNSA_ILi0EEESV_SV_EEEEENS5_IJNS4_10UnderscoreESY_SY_EEEEENS4_18SM100_TMA_2SM_LOADENS4_14ComposedLayoutINS4_7SwizzleILi2ELi4ELi3EEENS4_18smem_ptr_flag_bitsILi16EEENST_INS5_IJNSA_ILi8EEESH_EEENS5_IJSH_SC_EEEEEEEvNS4_8identityES11_S1B_vS1C_EENS_8epilogue10collective18CollectiveEpilogueINS1E_23Sm100TmaWarpSpecializedILi3ELi2ELi16ELb1ELb0EEEJNS5_IJSG_SG_SH_EEENS5_IJNST_ISG_SC_EENST_INS5_IJNSA_ILi16EEESB_EEENS5_IJSC_SH_EEEEEEEESJ_SK_SJ_SK_NS1E_6fusion15FusionCallbacksIS1I_NS1Q_17LinearCombinationISJ_fSJ_fLNS_15FloatRoundStyleE2EEES1J_S1P_JEEENS4_5SM1004TMEM4LOAD26SM100_TMEM_LOAD_32dp32b16xENS4_13SM90_TMA_LOADENS12_INS13_ILi1ELi4ELi3EEES16_NST_INS5_IJS17_S1L_EEENS5_IJS1L_SC_EEEEEEENS4_39AutoVectorizingCopyWithAssumedAlignmentILi128EEENS4_14SM90_TMA_STOREES25_S27_S27_EEEvvEEEEvNT_6ParamsE --------------------------
	.section	.nv.shared._ZN7cutlass13device_kernelINS_4gemm6kernel13GemmUniversalIN4cute5tupleIJiiiiEEENS1_10collective13CollectiveMmaINS1_35MainloopSm100TmaUmmaWarpSpecializedILi3ELi2ELi4ENS5_IJNS4_1CILi2EEENSA_ILi1EEESC_EEEEENS5_IJNSA_ILi128EEENSA_ILi64EEENSA_ILi32EEEEEENS_10bfloat16_tENS5_IJlSC_lEEESJ_SK_NS4_8TiledMMAINS4_8MMA_AtomIJNS4_26SM100_MMA_F16BF16_2x1SM_SSISJ_SJ_fLi128ELi64ELNS4_4UMMA5MajorE0ELSP_0ELNSO_7ScaleInE0ELSQ_0EEEEEENS4_6LayoutINS5_IJSC_SC_SC_EEENS5_IJNSA_ILi0EEESV_SV_EEEEENS5_IJNS4_10UnderscoreESY_SY_EEEEENS4_18SM100_TMA_2SM_LOADENS4_14ComposedLayoutINS4_7SwizzleILi2ELi4ELi3EEENS4_18smem_ptr_flag_bitsILi16EEENST_INS5_IJNSA_ILi8EEESH_EEENS5_IJSH_SC_EEEEEEEvNS4_8identityES11_S1B_vS1C_EENS_8epilogue10collective18CollectiveEpilogueINS1E_23Sm100TmaWarpSpecializedILi3ELi2ELi16ELb1ELb0EEEJNS5_IJSG_SG_SH_EEENS5_IJNST_ISG_SC_EENST_INS5_IJNSA_ILi16EEESB_EEENS5_IJSC_SH_EEEEEEEESJ_SK_SJ_SK_NS1E_6fusion15FusionCallbacksIS1I_NS1Q_17LinearCombinationISJ_fSJ_fLNS_15FloatRoundStyleE2EEES1J_S1P_JEEENS4_5SM1004TMEM4LOAD26SM100_TMEM_LOAD_32dp32b16xENS4_13SM90_TMA_LOADENS12_INS13_ILi1ELi4ELi3EEES16_NST_INS5_IJS17_S1L_EEENS5_IJS1L_SC_EEEEEEENS4_39AutoVectorizingCopyWithAssumedAlignmentILi128EEENS4_14SM90_TMA_STOREES25_S27_S27_EEEvvEEEEvNT_6ParamsE,"aw",@nobits
	.sectionflags	@""
	.align	16
	.zero		1024


//--------------------- .nv.shared.reserved.0     --------------------------
	.section	.nv.shared.reserved.0,"aw",@nobits
	.weak		__nv_reservedSMEM_offset_0_alias
	.size		__nv_reservedSMEM_offset_0_alias, 0, 64
	.other		__nv_reservedSMEM_offset_0_alias,@"STO_CUDA_RESERVED_SHARED STV_DEFAULT"
__nv_reservedSMEM_offset_0_alias:
	.zero		0
.nv.shared.reserved.0:
	.zero		64
	.weak		__nv_reservedSMEM_tcgen05_partition
	.type		__nv_reservedSMEM_tcgen05_partition,@object
	.size		__nv_reservedSMEM_tcgen05_partition,(.L_0 - __nv_reservedSMEM_tcgen05_partition)
__nv_reservedSMEM_tcgen05_partition:
	.zero		32
.L_0:


//--------------------- .nv.global                --------------------------
	.section	.nv.global,"aw",@nobits
.nv.global:
	.type		_ZN39_INTERNAL_a9143968_4_k_cu_1caed763_85094cute1_E,@object
	.size		_ZN39_INTERNAL_a9143968_4_k_cu_1caed763_85094cute1_E,(_ZN39_INTERNAL_a9143968_4_k_cu_1caed763_85094cuda3std3__45__cpo6cbeginE - _ZN39_INTERNAL_a9143968_4_k_cu_1caed763_85094cute1_E)
_ZN39_INTERNAL_a9143968_4_k_cu_1caed763_85094cute1_E:
	.zero		1
	.type		_ZN39_INTERNAL_a9143968_4_k_cu_1caed763_85094cuda3std3__45__cpo6cbeginE,@object
	.size		_ZN39_INTERNAL_a9143968_4_k_cu_1caed763_85094cuda3std3__45__cpo6cbeginE,(_ZN39_INTERNAL_a9143968_4_k_cu_1caed763_85094cuda3std3__48in_placeE - _ZN39_INTERNAL_a9143968_4_k_cu_1caed763_85094cuda3std3__45__cpo6cbeginE)
_ZN39_INTERNAL_a9143968_4_k_cu_1caed763_85094cuda3std3__45__cpo6cbeginE:
	.zero		1
	.type		_ZN39_INTERNAL_a9143968_4_k_cu_1caed763_85094cuda3std3__48in_placeE,@object
	.size		_ZN39_INTERNAL_a9143968_4_k_cu_1caed763_85094cuda3std3__48in_placeE,(_ZN39_INTERNAL_a9143968_4_k_cu_1caed763_85094cuda3std6ranges3__45__cpo9iter_moveE - _ZN39_INTERNAL_a9143968_4_k_cu_1caed763_85094cuda3std3__48in_placeE)
_ZN39_INTERNAL_a9143968_4_k_cu_1caed763_85094cuda3std3__48in_placeE:
	.zero		1
	.type		_ZN39_INTERNAL_a9143968_4_k_cu_1caed763_85094cuda3std6ranges3__45__cpo9iter_moveE,@object
	.size		_ZN39_INTERNAL_a9143968_4_k_cu_1caed763_85094cuda3std6ranges3__45__cpo9iter_moveE,(_ZN39_INTERNAL_a9143968_4_k_cu_1caed763_85094cuda3std3__45__cpo5beginE - _ZN39_INTERNAL_a9143968_4_k_cu_1caed763_85094cuda3std6ranges3__45__cpo9iter_moveE)
_ZN39_INTERNAL_a9143968_4_k_cu_1caed763_85094cuda3std6ranges3__45__cpo9iter_moveE:
	.zero		1
	.type		_ZN39_INTERNAL_a9143968_4_k_cu_1caed763_85094cuda3std3__45__cpo5beginE,@object
	.size		_ZN39_INTERNAL_a9143968_4_k_cu_1caed763_85094cuda3std3__45__cpo5beginE,(_ZN39_INTERNAL_a9143968_4_k_cu_1caed763_85094cuda3std3__441_GLOBAL__N__a9143968_4_k_cu_1caed763_85096ignoreE - _ZN39_INTERNAL_a9143968_4_k_cu_1caed763_85094cuda3std3__45__cpo5beginE)
_ZN39_INTERNAL_a9143968_4_k_cu_1caed763_85094cuda3std3__45__cpo5beginE:
	.zero		1
	.type		_ZN39_INTERNAL_a9143968_4_k_cu_1caed763_85094cuda3std3__441_GLOBAL__N__a9143968_4_k_cu_1caed763_85096ignoreE,@object
	.size		_ZN39_INTERNAL_a9143968_4_k_cu_1caed763_85094cuda3std3__441_GLOBAL__N__a9143968_4_k_cu_1caed763_85096ignoreE,(_ZN39_INTERNAL_a9143968_4_k_cu_1caed763_85094cute7productE - _ZN39_INTERNAL_a9143968_4_k_cu_1caed763_85094cuda3std3__441_GLOBAL__N__a9143968_4_k_cu_1caed763_85096ignoreE)
_ZN39_INTERNAL_a9143968_4_k_cu_1caed763_85094cuda3std3__441_GLOBAL__N__a9143968_4_k_cu_1caed763_85096ignoreE:
	.zero		1
	.type		_ZN39_INTERNAL_a9143968_4_k_cu_1caed763_85094cute7productE,@object
	.size		_ZN39_INTERNAL_a9143968_4_k_cu_1caed763_85094cute7productE,(_ZN39_INTERNAL_a9143968_4_k_cu_1caed763_85094cuda3std3__45__cpo3endE - _ZN39_INTERNAL_a9143968_4_k_cu_1caed763_85094cute7productE)
_ZN39_INTERNAL_a9143968_4_k_cu_1caed763_85094cute7productE:
	.zero		1
	.type		_ZN39_INTERNAL_a9143968_4_k_cu_1caed763_85094cuda3std3__45__cpo3endE,@object
	.size		_ZN39_INTERNAL_a9143968_4_k_cu_1caed763_85094cuda3std3__45__cpo3endE,(_ZN39_INTERNAL_a9143968_4_k_cu_1caed763_85094cuda3std3__419piecewise_constructE - _ZN39_INTERNAL_a9143968_4_k_cu_1caed763_85094cuda3std3__45__cpo3endE)
_ZN39_INTERNAL_a9143968_4_k_cu_1caed763_85094cuda3std3__45__cpo3endE:
	.zero		1
	.type		_ZN39_INTERNAL_a9143968_4_k_cu_1caed763_85094cuda3std3__419piecewise_constructE,@object
	.size		_ZN39_INTERNAL_a9143968_4_k_cu_1caed763_85094cuda3std3__419piecewise_constructE,(_ZN39_INTERNAL_a9143968_4_k_cu_1caed763_85094cuda3std3__45__cpo4cendE - _ZN39_INTERNAL_a9143968_4_k_cu_1caed763_85094cuda3std3__419piecewise_constructE)
_ZN39_INTERNAL_a9143968_4_k_cu_1caed763_85094cuda3std3__419piecewise_constructE:
	.zero		1
	.type		_ZN39_INTERNAL_a9143968_4_k_cu_1caed763_85094cuda3std3__45__cpo4cendE,@object
	.size		_ZN39_INTERNAL_a9143968_4_k_cu_1caed763_85094cuda3std3__45__cpo4cendE,(_ZN39_INTERNAL_a9143968_4_k_cu_1caed763_85094cuda3std6ranges3__45__cpo4swapE - _ZN39_INTERNAL_a9143968_4_k_cu_1caed763_85094cuda3std3__45__cpo4cendE)
_ZN39_INTERNAL_a9143968_4_k_cu_1caed763_85094cuda3std3__45__cpo4cendE:
	.zero		1
	.type		_ZN39_INTERNAL_a9143968_4_k_cu_1caed763_85094cuda3std6ranges3__45__cpo4swapE,@object
	.size		_ZN39_INTERNAL_a9143968_4_k_cu_1caed763_85094cuda3std6ranges3__45__cpo4swapE,(.L_10 - _ZN39_INTERNAL_a9143968_4_k_cu_1caed763_85094cuda3std6ranges3__45__cpo4swapE)
_ZN39_INTERNAL_a9143968_4_k_cu_1caed763_85094cuda3std6ranges3__45__cpo4swapE:
	.zero		1
.L_10:


//--------------------- .nv.constant0._ZN7cutlass13device_kernelINS_4gemm6kernel13GemmUniversalIN4cute5tupleIJiiiiEEENS1_10collective13CollectiveMmaINS1_35MainloopSm100TmaUmmaWarpSpecializedILi3ELi2ELi4ENS5_IJNS4_1CILi2EEENSA_ILi1EEESC_EEEEENS5_IJNSA_ILi128EEENSA_ILi64EEENSA_ILi32EEEEEENS_10bfloat16_tENS5_IJlSC_lEEESJ_SK_NS4_8TiledMMAINS4_8MMA_AtomIJNS4_26SM100_MMA_F16BF16_2x1SM_SSISJ_SJ_fLi128ELi64ELNS4_4UMMA5MajorE0ELSP_0ELNSO_7ScaleInE0ELSQ_0EEEEEENS4_6LayoutINS5_IJSC_SC_SC_EEENS5_IJNSA_ILi0EEESV_SV_EEEEENS5_IJNS4_10UnderscoreESY_SY_EEEEENS4_18SM100_TMA_2SM_LOADENS4_14ComposedLayoutINS4_7SwizzleILi2ELi4ELi3EEENS4_18smem_ptr_flag_bitsILi16EEENST_INS5_IJNSA_ILi8EEESH_EEENS5_IJSH_SC_EEEEEEEvNS4_8identityES11_S1B_vS1C_EENS_8epilogue10collective18CollectiveEpilogueINS1E_23Sm100TmaWarpSpecializedILi3ELi2ELi16ELb1ELb0EEEJNS5_IJSG_SG_SH_EEENS5_IJNST_ISG_SC_EENST_INS5_IJNSA_ILi16EEESB_EEENS5_IJSC_SH_EEEEEEEESJ_SK_SJ_SK_NS1E_6fusion15FusionCallbacksIS1I_NS1Q_17LinearCombinationISJ_fSJ_fLNS_15FloatRoundStyleE2EEES1J_S1P_JEEENS4_5SM1004TMEM4LOAD26SM100_TMEM_LOAD_32dp32b16xENS4_13SM90_TMA_LOADENS12_INS13_ILi1ELi4ELi3EEES16_NST_INS5_IJS17_S1L_EEENS5_IJS1L_SC_EEEEEEENS4_39AutoVectorizingCopyWithAssumedAlignmentILi128EEENS4_14SM90_TMA_STOREES25_S27_S27_EEEvvEEEEvNT_6ParamsE --------------------------
	.section	.nv.constant0._ZN7cutlass13device_kernelINS_4gemm6kernel13GemmUniversalIN4cute5tupleIJiiiiEEENS1_10collective13CollectiveMmaINS1_35MainloopSm100TmaUmmaWarpSpecializedILi3ELi2ELi4ENS5_IJNS4_1CILi2EEENSA_ILi1EEESC_EEEEENS5_IJNSA_ILi128EEENSA_ILi64EEENSA_ILi32EEEEEENS_10bfloat16_tENS5_IJlSC_lEEESJ_SK_NS4_8TiledMMAINS4_8MMA_AtomIJNS4_26SM100_MMA_F16BF16_2x1SM_SSISJ_SJ_fLi128ELi64ELNS4_4UMMA5MajorE0ELSP_0ELNSO_7ScaleInE0ELSQ_0EEEEEENS4_6LayoutINS5_IJSC_SC_SC_EEENS5_IJNSA_ILi0EEESV_SV_EEEEENS5_IJNS4_10UnderscoreESY_SY_EEEEENS4_18SM100_TMA_2SM_LOADENS4_14ComposedLayoutINS4_7SwizzleILi2ELi4ELi3EEENS4_18smem_ptr_flag_bitsILi16EEENST_INS5_IJNSA_ILi8EEESH_EEENS5_IJSH_SC_EEEEEEEvNS4_8identityES11_S1B_vS1C_EENS_8epilogue10collective18CollectiveEpilogueINS1E_23Sm100TmaWarpSpecializedILi3ELi2ELi16ELb1ELb0EEEJNS5_IJSG_SG_SH_EEENS5_IJNST_ISG_SC_EENST_INS5_IJNSA_ILi16EEESB_EEENS5_IJSC_SH_EEEEEEEESJ_SK_SJ_SK_NS1E_6fusion15FusionCallbacksIS1I_NS1Q_17LinearCombinationISJ_fSJ_fLNS_15FloatRoundStyleE2EEES1J_S1P_JEEENS4_5SM1004TMEM4LOAD26SM100_TMEM_LOAD_32dp32b16xENS4_13SM90_TMA_LOADENS12_INS13_ILi1ELi4ELi3EEES16_NST_INS5_IJS17_S1L_EEENS5_IJS1L_SC_EEEEEEENS4_39AutoVectorizingCopyWithAssumedAlignmentILi128EEENS4_14SM90_TMA_STOREES25_S27_S27_EEEvvEEEEvNT_6ParamsE,"a",@progbits
	.sectionflags	@""
	.align	4
.nv.constant0._ZN7cutlass13device_kernelINS_4gemm6kernel13GemmUniversalIN4cute5tupleIJiiiiEEENS1_10collective13CollectiveMmaINS1_35MainloopSm100TmaUmmaWarpSpecializedILi3ELi2ELi4ENS5_IJNS4_1CILi2EEENSA_ILi1EEESC_EEEEENS5_IJNSA_ILi128EEENSA_ILi64EEENSA_ILi32EEEEEENS_10bfloat16_tENS5_IJlSC_lEEESJ_SK_NS4_8TiledMMAINS4_8MMA_AtomIJNS4_26SM100_MMA_F16BF16_2x1SM_SSISJ_SJ_fLi128ELi64ELNS4_4UMMA5MajorE0ELSP_0ELNSO_7ScaleInE0ELSQ_0EEEEEENS4_6LayoutINS5_IJSC_SC_SC_EEENS5_IJNSA_ILi0EEESV_SV_EEEEENS5_IJNS4_10UnderscoreESY_SY_EEEEENS4_18SM100_TMA_2SM_LOADENS4_14ComposedLayoutINS4_7SwizzleILi2ELi4ELi3EEENS4_18smem_ptr_flag_bitsILi16EEENST_INS5_IJNSA_ILi8EEESH_EEENS5_IJSH_SC_EEEEEEEvNS4_8identityES11_S1B_vS1C_EENS_8epilogue10collective18CollectiveEpilogueINS1E_23Sm100TmaWarpSpecializedILi3ELi2ELi16ELb1ELb0EEEJNS5_IJSG_SG_SH_EEENS5_IJNST_ISG_SC_EENST_INS5_IJNSA_ILi16EEESB_EEENS5_IJSC_SH_EEEEEEEESJ_SK_SJ_SK_NS1E_6fusion15FusionCallbacksIS1I_NS1Q_17LinearCombinationISJ_fSJ_fLNS_15FloatRoundStyleE2EEES1J_S1P_JEEENS4_5SM1004TMEM4LOAD26SM100_TMEM_LOAD_32dp32b16xENS4_13SM90_TMA_LOADENS12_INS13_ILi1ELi4ELi3EEES16_NST_INS5_IJS17_S1L_EEENS5_IJS1L_SC_EEEEEEENS4_39AutoVectorizingCopyWithAssumedAlignmentILi128EEENS4_14SM90_TMA_STOREES25_S27_S27_EEEvvEEEEvNT_6ParamsE:
	.zero		2944


//--------------------- SYMBOLS --------------------------

	.type		.nv.reservedSmem.offset0,@object
	.size		.nv.reservedSmem.offset0,0x4
	.type		.nv.reservedSmem.cap,@object
	.size		.nv.reservedSmem.cap,0x4
	.type		__assertfail,@function
